// auto-generated by cutlass_sweep.gemm — config: {"arch": "sm_100", "cluster_m": 1, "cluster_n": 1, "dtype": "bf16", "dtype_b": "bf16", "layout": "nt", "stages": 5, "tile_k": 64, "tile_m": 64, "tile_n": 128}
#include "cutlass/cutlass.h"
#include "cutlass/gemm/collective/collective_builder.hpp"
#include "cutlass/gemm/device/gemm_universal_adapter.h"
#include "cutlass/gemm/kernel/gemm_universal.hpp"
#include "cutlass/epilogue/collective/collective_builder.hpp"

using ElemA = cutlass::bfloat16_t;
using ElemB = cutlass::bfloat16_t;
using ElemCD = cutlass::bfloat16_t;
using Acc  = float;
using TileShape    = cute::Shape<cute::_64, cute::_128, cute::_64>;
using ClusterShape = cute::Shape<cute::_1, cute::_1, cute::_1>;

using CollectiveEpilogue = typename cutlass::epilogue::collective::CollectiveBuilder<
    cutlass::arch::Sm100, cutlass::arch::OpClassTensorOp,
    TileShape, ClusterShape,
    cutlass::epilogue::collective::EpilogueTileAuto,
    Acc, Acc,
    ElemCD, cutlass::layout::RowMajor, 128 / cutlass::sizeof_bits<ElemCD>::value,
    ElemCD, cutlass::layout::RowMajor, 128 / cutlass::sizeof_bits<ElemCD>::value,
    cutlass::epilogue::collective::EpilogueScheduleAuto
  >::CollectiveOp;

using CollectiveMainloop = typename cutlass::gemm::collective::CollectiveBuilder<
    cutlass::arch::Sm100, cutlass::arch::OpClassTensorOp,
    ElemA, cutlass::layout::RowMajor, 128 / cutlass::sizeof_bits<ElemA>::value,
    ElemB, cutlass::layout::ColumnMajor, 128 / cutlass::sizeof_bits<ElemB>::value,
    Acc,
    TileShape, ClusterShape,
    cutlass::gemm::collective::StageCount<5>,
    cutlass::gemm::collective::KernelScheduleAuto
  >::CollectiveOp;

using GemmKernel = cutlass::gemm::kernel::GemmUniversal<
    cute::Shape<int,int,int,int>,
    CollectiveMainloop,
    CollectiveEpilogue
>;
using Gemm = cutlass::gemm::device::GemmUniversalAdapter<GemmKernel>;

// Force the device kernel symbol into the cubin without needing a host main.
auto* _anchor = &cutlass::device_kernel<GemmKernel>;


// ===== COMPILED SASS (sm_100a) =====

	.target	sm_100a

	.elftype	@"ET_EXEC"


//--------------------- .note.nv.tkinfo           --------------------------
	.section	.note.nv.tkinfo,"",@"SHT_NOTE"
	.sectionflags	@"SHF_NOTE_NV_TKINFO"
	.tkinfo
        /*0018*/ 	.word	0x00000002
        /*0030*/ 	.string	""
        /*0030*/ 	.string	"ptxas"
        /*0030*/ 	.string	"Cuda compilation tools, release 13.0, V13.0.88"
        /*0030*/ 	.string	"Build cuda_13.0.r13.0/compiler.36424714_0"
        /*0030*/ 	.string	"-arch sm_100a -m 64 "



//--------------------- .note.nv.cuinfo           --------------------------
	.section	.note.nv.cuinfo,"",@"SHT_NOTE"
	.sectionflags	@"SHF_NOTE_NV_CUINFO"
        /*0018*/ 	.short	0x0002
        /*001a*/ 	.short	0x0064
        /*001c*/ 	.short	0x0082
	.zero		2


//--------------------- .nv.info                  --------------------------
	.section	.nv.info,"",@"SHT_CUDA_INFO"
	.align	4


	//----- nvinfo : EIATTR_REGCOUNT
	.align		4
        /*0000*/ 	.byte	0x04, 0x2f
        /*0002*/ 	.short	(.L_19 - .L_18)
	.align		4
.L_18:
        /*0004*/ 	.word	index@(_ZN7cutlass13device_kernelINS_4gemm6kernel13GemmUniversalIN4cute5tupleIJiiiiEEENS1_10collective13CollectiveMmaINS1_35MainloopSm100TmaUmmaWarpSpecializedILi5ELi2ELi4ENS5_IJNS4_1CILi1EEESB_SB_EEEEENS5_IJNSA_ILi64EEENSA_ILi128EEESE_EEENS_10bfloat16_tENS5_IJlSB_lEEESH_SI_NS4_8TiledMMAINS4_8MMA_AtomIJNS4_20SM100_MMA_F16BF16_SSISH_SH_fLi64ELi128ELNS4_4UMMA5MajorE0ELSN_0ELNSM_7ScaleInE0ELSO_0EEEEEENS4_6LayoutISC_NS5_IJNSA_ILi0EEESS_SS_EEEEENS5_IJNS4_10UnderscoreESV_SV_EEEEENS4_13SM90_TMA_LOADENS4_14ComposedLayoutINS4_7SwizzleILi3ELi4ELi3EEENS4_18smem_ptr_flag_bitsILi16EEENSR_INS5_IJNSA_ILi8EEESE_EEENS5_IJSE_SB_EEEEEEEvNS4_8identityESY_S18_vS19_EENS_8epilogue10collective18CollectiveEpilogueINS1B_23Sm100TmaWarpSpecializedILi4ELi2ELi16ELb1ELb0EEEJSG_NS5_IJNSR_ISE_SB_EENSR_INSA_ILi32EEESB_EEEEESH_SI_SH_SI_NS1B_6fusion15FusionCallbacksIS1F_NS1K_17LinearCombinationISH_fSH_fLNS_15FloatRoundStyleE2EEESG_S1J_JEEENS4_5SM1004TMEM4LOAD26SM100_TMEM_LOAD_16dp256b4xESY_NSZ_INS10_ILi2ELi4ELi3EEES13_NSR_INS5_IJS14_S1H_EEENS5_IJS1H_SB_EEEEEEENS4_17SM75_U32x4_LDSM_NENS4_14SM90_TMA_STOREES1Y_NS4_17SM90_U32x4_STSM_NENS4_39AutoVectorizingCopyWithAssumedAlignmentILi128EEEEEEvvEEEEvNT_6ParamsE)
        /*0008*/ 	.word	0x0000005b


	//----- nvinfo : EIATTR_FRAME_SIZE
	.align		4
.L_19:
        /*000c*/ 	.byte	0x04, 0x11
        /*000e*/ 	.short	(.L_21 - .L_20)
	.align		4
.L_20:
        /*0010*/ 	.word	index@($__internal_2_$__cuda_sm10x_tcgen05_guardrail_trap_unallocated_columns_being_dealloced)
        /*0014*/ 	.word	0x00000000


	//----- nvinfo : EIATTR_FRAME_SIZE
	.align		4
.L_21:
        /*0018*/ 	.byte	0x04, 0x11
        /*001a*/ 	.short	(.L_23 - .L_22)
	.align		4
.L_22:
        /*001c*/ 	.word	index@($__internal_1_$__cuda_sm10x_tcgen05_guardrail_trap_phase_invalid_during_alloc)
        /*0020*/ 	.word	0x00000000


	//----- nvinfo : EIATTR_FRAME_SIZE
	.align		4
.L_23:
        /*0024*/ 	.byte	0x04, 0x11
        /*0026*/ 	.short	(.L_25 - .L_24)
	.align		4
.L_24:
        /*0028*/ 	.word	index@($__internal_0_$__cuda_sm10x_tcgen05_guardrail_trap_col_being_dealloced_not_returned_by_alloc)
        /*002c*/ 	.word	0x00000000


	//----- nvinfo : EIATTR_FRAME_SIZE
	.align		4
.L_25:
        /*0030*/ 	.byte	0x04, 0x11
        /*0032*/ 	.short	(.L_27 - .L_26)
	.align		4
.L_26:
        /*0034*/ 	.word	index@(_ZN7cutlass13device_kernelINS_4gemm6kernel13GemmUniversalIN4cute5tupleIJiiiiEEENS1_10collective13CollectiveMmaINS1_35MainloopSm100TmaUmmaWarpSpecializedILi5ELi2ELi4ENS5_IJNS4_1CILi1EEESB_SB_EEEEENS5_IJNSA_ILi64EEENSA_ILi128EEESE_EEENS_10bfloat16_tENS5_IJlSB_lEEESH_SI_NS4_8TiledMMAINS4_8MMA_AtomIJNS4_20SM100_MMA_F16BF16_SSISH_SH_fLi64ELi128ELNS4_4UMMA5MajorE0ELSN_0ELNSM_7ScaleInE0ELSO_0EEEEEENS4_6LayoutISC_NS5_IJNSA_ILi0EEESS_SS_EEEEENS5_IJNS4_10UnderscoreESV_SV_EEEEENS4_13SM90_TMA_LOADENS4_14ComposedLayoutINS4_7SwizzleILi3ELi4ELi3EEENS4_18smem_ptr_flag_bitsILi16EEENSR_INS5_IJNSA_ILi8EEESE_EEENS5_IJSE_SB_EEEEEEEvNS4_8identityESY_S18_vS19_EENS_8epilogue10collective18CollectiveEpilogueINS1B_23Sm100TmaWarpSpecializedILi4ELi2ELi16ELb1ELb0EEEJSG_NS5_IJNSR_ISE_SB_EENSR_INSA_ILi32EEESB_EEEEESH_SI_SH_SI_NS1B_6fusion15FusionCallbacksIS1F_NS1K_17LinearCombinationISH_fSH_fLNS_15FloatRoundStyleE2EEESG_S1J_JEEENS4_5SM1004TMEM4LOAD26SM100_TMEM_LOAD_16dp256b4xESY_NSZ_INS10_ILi2ELi4ELi3EEES13_NSR_INS5_IJS14_S1H_EEENS5_IJS1H_SB_EEEEEEENS4_17SM75_U32x4_LDSM_NENS4_14SM90_TMA_STOREES1Y_NS4_17SM90_U32x4_STSM_NENS4_39AutoVectorizingCopyWithAssumedAlignmentILi128EEEEEEvvEEEEvNT_6ParamsE)
        /*0038*/ 	.word	0x00000000


	//----- nvinfo : EIATTR_MIN_STACK_SIZE
	.align		4
.L_27:
        /*003c*/ 	.byte	0x04, 0x12
        /*003e*/ 	.short	(.L_29 - .L_28)
	.align		4
.L_28:
        /*0040*/ 	.word	index@(_ZN7cutlass13device_kernelINS_4gemm6kernel13GemmUniversalIN4cute5tupleIJiiiiEEENS1_10collective13CollectiveMmaINS1_35MainloopSm100TmaUmmaWarpSpecializedILi5ELi2ELi4ENS5_IJNS4_1CILi1EEESB_SB_EEEEENS5_IJNSA_ILi64EEENSA_ILi128EEESE_EEENS_10bfloat16_tENS5_IJlSB_lEEESH_SI_NS4_8TiledMMAINS4_8MMA_AtomIJNS4_20SM100_MMA_F16BF16_SSISH_SH_fLi64ELi128ELNS4_4UMMA5MajorE0ELSN_0ELNSM_7ScaleInE0ELSO_0EEEEEENS4_6LayoutISC_NS5_IJNSA_ILi0EEESS_SS_EEEEENS5_IJNS4_10UnderscoreESV_SV_EEEEENS4_13SM90_TMA_LOADENS4_14ComposedLayoutINS4_7SwizzleILi3ELi4ELi3EEENS4_18smem_ptr_flag_bitsILi16EEENSR_INS5_IJNSA_ILi8EEESE_EEENS5_IJSE_SB_EEEEEEEvNS4_8identityESY_S18_vS19_EENS_8epilogue10collective18CollectiveEpilogueINS1B_23Sm100TmaWarpSpecializedILi4ELi2ELi16ELb1ELb0EEEJSG_NS5_IJNSR_ISE_SB_EENSR_INSA_ILi32EEESB_EEEEESH_SI_SH_SI_NS1B_6fusion15FusionCallbacksIS1F_NS1K_17LinearCombinationISH_fSH_fLNS_15FloatRoundStyleE2EEESG_S1J_JEEENS4_5SM1004TMEM4LOAD26SM100_TMEM_LOAD_16dp256b4xESY_NSZ_INS10_ILi2ELi4ELi3EEES13_NSR_INS5_IJS14_S1H_EEENS5_IJS1H_SB_EEEEEEENS4_17SM75_U32x4_LDSM_NENS4_14SM90_TMA_STOREES1Y_NS4_17SM90_U32x4_STSM_NENS4_39AutoVectorizingCopyWithAssumedAlignmentILi128EEEEEEvvEEEEvNT_6ParamsE)
        /*0044*/ 	.word	0x00000000
.L_29:


//--------------------- .nv.compat                --------------------------
	.section	.nv.compat,"",@"SHT_CUDA_COMPAT_INFO"
	.align	4
        /*0000*/ 	.byte	0x02, 0x09, 0x01, 0x00, 0x02, 0x02, 0x02, 0x00, 0x02, 0x05, 0x05, 0x00, 0x03, 0x07, 0x01, 0x01
        /*0010*/ 	.byte	0x02, 0x03, 0x01, 0x00, 0x02, 0x06, 0x01, 0x00, 0x04, 0x0b, 0x08, 0x00, 0x09, 0x00, 0x00, 0x00
        /*0020*/ 	.byte	0x00, 0x00, 0x00, 0x00


//--------------------- .nv.info._ZN7cutlass13device_kernelINS_4gemm6kernel13GemmUniversalIN4cute5tupleIJiiiiEEENS1_10collective13CollectiveMmaINS1_35MainloopSm100TmaUmmaWarpSpecializedILi5ELi2ELi4ENS5_IJNS4_1CILi1EEESB_SB_EEEEENS5_IJNSA_ILi64EEENSA_ILi128EEESE_EEENS_10bfloat16_tENS5_IJlSB_lEEESH_SI_NS4_8TiledMMAINS4_8MMA_AtomIJNS4_20SM100_MMA_F16BF16_SSISH_SH_fLi64ELi128ELNS4_4UMMA5MajorE0ELSN_0ELNSM_7ScaleInE0ELSO_0EEEEEENS4_6LayoutISC_NS5_IJNSA_ILi0EEESS_SS_EEEEENS5_IJNS4_10UnderscoreESV_SV_EEEEENS4_13SM90_TMA_LOADENS4_14ComposedLayoutINS4_7SwizzleILi3ELi4ELi3EEENS4_18smem_ptr_flag_bitsILi16EEENSR_INS5_IJNSA_ILi8EEESE_EEENS5_IJSE_SB_EEEEEEEvNS4_8identityESY_S18_vS19_EENS_8epilogue10collective18CollectiveEpilogueINS1B_23Sm100TmaWarpSpecializedILi4ELi2ELi16ELb1ELb0EEEJSG_NS5_IJNSR_ISE_SB_EENSR_INSA_ILi32EEESB_EEEEESH_SI_SH_SI_NS1B_6fusion15FusionCallbacksIS1F_NS1K_17LinearCombinationISH_fSH_fLNS_15FloatRoundStyleE2EEESG_S1J_JEEENS4_5SM1004TMEM4LOAD26SM100_TMEM_LOAD_16dp256b4xESY_NSZ_INS10_ILi2ELi4ELi3EEES13_NSR_INS5_IJS14_S1H_EEENS5_IJS1H_SB_EEEEEEENS4_17SM75_U32x4_LDSM_NENS4_14SM90_TMA_STOREES1Y_NS4_17SM90_U32x4_STSM_NENS4_39AutoVectorizingCopyWithAssumedAlignmentILi128EEEEEEvvEEEEvNT_6ParamsE --------------------------
	.section	.nv.info._ZN7cutlass13device_kernelINS_4gemm6kernel13GemmUniversalIN4cute5tupleIJiiiiEEENS1_10collective13CollectiveMmaINS1_35MainloopSm100TmaUmmaWarpSpecializedILi5ELi2ELi4ENS5_IJNS4_1CILi1EEESB_SB_EEEEENS5_IJNSA_ILi64EEENSA_ILi128EEESE_EEENS_10bfloat16_tENS5_IJlSB_lEEESH_SI_NS4_8TiledMMAINS4_8MMA_AtomIJNS4_20SM100_MMA_F16BF16_SSISH_SH_fLi64ELi128ELNS4_4UMMA5MajorE0ELSN_0ELNSM_7ScaleInE0ELSO_0EEEEEENS4_6LayoutISC_NS5_IJNSA_ILi0EEESS_SS_EEEEENS5_IJNS4_10UnderscoreESV_SV_EEEEENS4_13SM90_TMA_LOADENS4_14ComposedLayoutINS4_7SwizzleILi3ELi4ELi3EEENS4_18smem_ptr_flag_bitsILi16EEENSR_INS5_IJNSA_ILi8EEESE_EEENS5_IJSE_SB_EEEEEEEvNS4_8identityESY_S18_vS19_EENS_8epilogue10collective18CollectiveEpilogueINS1B_23Sm100TmaWarpSpecializedILi4ELi2ELi16ELb1ELb0EEEJSG_NS5_IJNSR_ISE_SB_EENSR_INSA_ILi32EEESB_EEEEESH_SI_SH_SI_NS1B_6fusion15FusionCallbacksIS1F_NS1K_17LinearCombinationISH_fSH_fLNS_15FloatRoundStyleE2EEESG_S1J_JEEENS4_5SM1004TMEM4LOAD26SM100_TMEM_LOAD_16dp256b4xESY_NSZ_INS10_ILi2ELi4ELi3EEES13_NSR_INS5_IJS14_S1H_EEENS5_IJS1H_SB_EEEEEEENS4_17SM75_U32x4_LDSM_NENS4_14SM90_TMA_STOREES1Y_NS4_17SM90_U32x4_STSM_NENS4_39AutoVectorizingCopyWithAssumedAlignmentILi128EEEEEEvvEEEEvNT_6ParamsE,"",@"SHT_CUDA_INFO"
	.sectionflags	@""
	.align	4


	//----- nvinfo : EIATTR_CUDA_API_VERSION
	.align		4
        /*0000*/ 	.byte	0x04, 0x37
        /*0002*/ 	.short	(.L_31 - .L_30)
.L_30:
        /*0004*/ 	.word	0x00000082


	//----- nvinfo : EIATTR_KPARAM_INFO
	.align		4
.L_31:
        /*0008*/ 	.byte	0x04, 0x17
        /*000a*/ 	.short	(.L_33 - .L_32)
.L_32:
        /*000c*/ 	.word	0x00000000
        /*0010*/ 	.short	0x0000
        /*0012*/ 	.short	0x0000
        /*0014*/ 	.byte	0x00, 0xf0, 0x01, 0x20


	//----- nvinfo : EIATTR_AT_ENTRY_FRAGMENTS
	.align		4
.L_33:
        /*0018*/ 	.byte	0x04, 0x4f
        /*001a*/ 	.short	(.L_35 - .L_34)


	//   ....[0]....
.L_34:
        /*001c*/ 	.word	0x00000006


	//----- nvinfo : EIATTR_RESERVED_SMEM_USED
	.align		4
.L_35:
        /*0020*/ 	.byte	0x01, 0x41
	.zero		2


	//----- nvinfo : EIATTR_SPARSE_MMA_MASK
	.align		4
        /*0024*/ 	.byte	0x03, 0x50
        /*0026*/ 	.short	0x0000


	//----- nvinfo : EIATTR_TCGEN05_1CTA_USED
	.align		4
        /*0028*/ 	.byte	0x01, 0x51
	.zero		2


	//----- nvinfo : EIATTR_MAXREG_COUNT
	.align		4
        /*002c*/ 	.byte	0x03, 0x1b
        /*002e*/ 	.short	0x00ff


	//----- nvinfo : EIATTR_NUM_BARRIERS
	.align		4
        /*0030*/ 	.byte	0x02, 0x4c
        /*0032*/ 	.byte	0x07
	.zero		1


	//----- nvinfo : EIATTR_EXTERNS
	.align		4
        /*0034*/ 	.byte	0x04, 0x0f
        /*0036*/ 	.short	(.L_37 - .L_36)


	//   ....[0]....
	.align		4
.L_36:
        /*0038*/ 	.word	index@(__assertfail)


	//----- nvinfo : EIATTR_MERCURY_ISA_VERSION
	.align		4
.L_37:
        /*003c*/ 	.byte	0x03, 0x5f
        /*003e*/ 	.short	0x0101


	//----- nvinfo : EIATTR_INT_WARP_WIDE_INSTR_OFFSETS
	.align		4
        /*0040*/ 	.byte	0x04, 0x31
        /*0042*/ 	.short	(.L_39 - .L_38)


	//   ....[0]....
.L_38:
        /*0044*/ 	.word	0x00001e10


	//   ....[1]....
        /*0048*/ 	.word	0x00003950


	//   ....[2]....
        /*004c*/ 	.word	0x00003970


	//   ....[3]....
        /*0050*/ 	.word	0x000039a0


	//   ....[4]....
        /*0054*/ 	.word	0x000042e0


	//   ....[5]....
        /*0058*/ 	.word	0x00004350


	//   ....[6]....
        /*005c*/ 	.word	0x00004430


	//   ....[7]....
        /*0060*/ 	.word	0x000044b0


	//   ....[8]....
        /*0064*/ 	.word	0x000045c0


	//   ....[9]....
        /*0068*/ 	.word	0x00004650


	//   ....[10]....
        /*006c*/ 	.word	0x00004830


	//   ....[11]....
        /*0070*/ 	.word	0x00004990


	//----- nvinfo : EIATTR_COOP_GROUP_MASK_REGIDS
	.align		4
.L_39:
        /*0074*/ 	.byte	0x04, 0x29
        /*0076*/ 	.short	(.L_41 - .L_40)


	//   ....[0]....
.L_40:
        /*0078*/ 	.word	0xffffffff


	//   ....[1]....
        /*007c*/ 	.word	0xffffffff


	//   ....[2]....
        /*0080*/ 	.word	0xffffffff


	//   ....[3]....
        /*0084*/ 	.word	0xffffffff


	//   ....[4]....
        /*0088*/ 	.word	0xffffffff


	//   ....[5]....
        /*008c*/ 	.word	0xffffffff


	//   ....[6]....
        /*0090*/ 	.word	0xffffffff


	//   ....[7]....
        /*0094*/ 	.word	0xffffffff


	//   ....[8]....
        /*0098*/ 	.word	0xffffffff


	//   ....[9]....
        /*009c*/ 	.word	0xffffffff


	//   ....[10]....
        /*00a0*/ 	.word	0xffffffff


	//   ....[11]....
        /*00a4*/ 	.word	0xffffffff


	//   ....[12]....
        /*00a8*/ 	.word	0xffffffff


	//----- nvinfo : EIATTR_COOP_GROUP_INSTR_OFFSETS
	.align		4
.L_41:
        /*00ac*/ 	.byte	0x04, 0x28
        /*00ae*/ 	.short	(.L_43 - .L_42)


	//   ....[0]....
.L_42:
        /*00b0*/ 	.word	0x00000090


	//   ....[1]....
        /*00b4*/ 	.word	0x000004d0


	//   ....[2]....
        /*00b8*/ 	.word	0x00000660


	//   ....[3]....
        /*00bc*/ 	.word	0x00000800


	//   ....[4]....
        /*00c0*/ 	.word	0x00000900


	//   ....[5]....
        /*00c4*/ 	.word	0x00000a70


	//   ....[6]....
        /*00c8*/ 	.word	0x00000c10


	//   ....[7]....
        /*00cc*/ 	.word	0x00001cf0


	//   ....[8]....
        /*00d0*/ 	.word	0x00002b60


	//   ....[9]....
        /*00d4*/ 	.word	0x00002d70


	//   ....[10]....
        /*00d8*/ 	.word	0x00002da0


	//   ....[11]....
        /*00dc*/ 	.word	0x00003830


	//   ....[12]....
        /*00e0*/ 	.word	0x00003a60


	//----- nvinfo : EIATTR_VRC_CTA_INIT_COUNT
	.align		4
.L_43:
        /*00e4*/ 	.byte	0x02, 0x4a
        /*00e6*/ 	.byte	0x80
	.zero		1


	//----- nvinfo : EIATTR_SYSCALL_OFFSETS
	.align		4
        /*00e8*/ 	.byte	0x04, 0x46
        /*00ea*/ 	.short	(.L_45 - .L_44)


	//   ....[0]....
.L_44:
        /*00ec*/ 	.word	0x00005440


	//   ....[1]....
        /*00f0*/ 	.word	0x00005530


	//   ....[2]....
        /*00f4*/ 	.word	0x00005c90


	//   ....[3]....
        /*00f8*/ 	.word	0x00006540


	//   ....[4]....
        /*00fc*/ 	.word	0x00006dc0


	//   ....[5]....
        /*0100*/ 	.word	0x00007640


	//----- nvinfo : EIATTR_MBARRIER_INSTR_OFFSETS
	.align		4
.L_45:
        /*0104*/ 	.byte	0x04, 0x39
        /*0106*/ 	.short	(.L_47 - .L_46)


	//   ....[0]....
.L_46:
        /*0108*/ 	.word	0x000005b0
        /*010c*/ 	.word	0x000000ff
        /*0110*/ 	.word	0x00000000
        /*0114*/ 	.short	0x0100
        /*0116*/ 	.byte	0x05
	.zero		1


	//   ....[1]....
        /*0118*/ 	.word	0x000005c0
        /*011c*/ 	.word	0x000000ff
        /*0120*/ 	.word	0x00000028
        /*0124*/ 	.short	0x0100
        /*0126*/ 	.byte	0x05
	.zero		1


	//   ....[2]....
        /*0128*/ 	.word	0x000005d0
        /*012c*/ 	.word	0x000000ff
        /*0130*/ 	.word	0x00000008
        /*0134*/ 	.short	0x0100
        /*0136*/ 	.byte	0x05
	.zero		1


	//   ....[3]....
        /*0138*/ 	.word	0x000005e0
        /*013c*/ 	.word	0x000000ff
        /*0140*/ 	.word	0x00000030
        /*0144*/ 	.short	0x0100
        /*0146*/ 	.byte	0x05
	.zero		1


	//   ....[4]....
        /*0148*/ 	.word	0x000005f0
        /*014c*/ 	.word	0x000000ff
        /*0150*/ 	.word	0x00000010
        /*0154*/ 	.short	0x0100
        /*0156*/ 	.byte	0x05
	.zero		1


	//   ....[5]....
        /*0158*/ 	.word	0x00000600
        /*015c*/ 	.word	0x000000ff
        /*0160*/ 	.word	0x00000038
        /*0164*/ 	.short	0x0100
        /*0166*/ 	.byte	0x05
	.zero		1


	//   ....[6]....
        /*0168*/ 	.word	0x00000610
        /*016c*/ 	.word	0x000000ff
        /*0170*/ 	.word	0x00000018
        /*0174*/ 	.short	0x0100
        /*0176*/ 	.byte	0x05
	.zero		1


	//   ....[7]....
        /*0178*/ 	.word	0x00000620
        /*017c*/ 	.word	0x000000ff
        /*0180*/ 	.word	0x00000040
        /*0184*/ 	.short	0x0100
        /*0186*/ 	.byte	0x05
	.zero		1


	//   ....[8]....
        /*0188*/ 	.word	0x00000630
        /*018c*/ 	.word	0x000000ff
        /*0190*/ 	.word	0x00000020
        /*0194*/ 	.short	0x0100
        /*0196*/ 	.byte	0x05
	.zero		1


	//   ....[9]....
        /*0198*/ 	.word	0x00000640
        /*019c*/ 	.word	0x000000ff
        /*01a0*/ 	.word	0x00000048
        /*01a4*/ 	.short	0x0100
        /*01a6*/ 	.byte	0x05
	.zero		1


	//   ....[10]....
        /*01a8*/ 	.word	0x00000770
        /*01ac*/ 	.word	0x000000ff
        /*01b0*/ 	.word	0x00000050
        /*01b4*/ 	.short	0x0100
        /*01b6*/ 	.byte	0x07
	.zero		1


	//   ....[11]....
        /*01b8*/ 	.word	0x00000780
        /*01bc*/ 	.word	0x000000ff
        /*01c0*/ 	.word	0x00000070
        /*01c4*/ 	.short	0x0100
        /*01c6*/ 	.byte	0x07
	.zero		1


	//   ....[12]....
        /*01c8*/ 	.word	0x00000790
        /*01cc*/ 	.word	0x000000ff
        /*01d0*/ 	.word	0x00000058
        /*01d4*/ 	.short	0x0100
        /*01d6*/ 	.byte	0x07
	.zero		1


	//   ....[13]....
        /*01d8*/ 	.word	0x000007a0
        /*01dc*/ 	.word	0x000000ff
        /*01e0*/ 	.word	0x00000078
        /*01e4*/ 	.short	0x0100
        /*01e6*/ 	.byte	0x07
	.zero		1


	//   ....[14]....
        /*01e8*/ 	.word	0x000007b0
        /*01ec*/ 	.word	0x000000ff
        /*01f0*/ 	.word	0x00000060
        /*01f4*/ 	.short	0x0100
        /*01f6*/ 	.byte	0x07
	.zero		1


	//   ....[15]....
        /*01f8*/ 	.word	0x000007c0
        /*01fc*/ 	.word	0x000000ff
        /*0200*/ 	.word	0x00000080
        /*0204*/ 	.short	0x0100
        /*0206*/ 	.byte	0x07
	.zero		1


	//   ....[16]....
        /*0208*/ 	.word	0x000007d0
        /*020c*/ 	.word	0x000000ff
        /*0210*/ 	.word	0x00000068
        /*0214*/ 	.short	0x0100
        /*0216*/ 	.byte	0x07
	.zero		1


	//   ....[17]....
        /*0218*/ 	.word	0x000007e0
        /*021c*/ 	.word	0x000000ff
        /*0220*/ 	.word	0x00000088
        /*0224*/ 	.short	0x0100
        /*0226*/ 	.byte	0x07
	.zero		1


	//   ....[18]....
        /*0228*/ 	.word	0x000008d0
        /*022c*/ 	.word	0x000000ff
        /*0230*/ 	.word	0x00000090
        /*0234*/ 	.short	0x0100
        /*0236*/ 	.byte	0x05
	.zero		1


	//   ....[19]....
        /*0238*/ 	.word	0x000008e0
        /*023c*/ 	.word	0x000000ff
        /*0240*/ 	.word	0x00000098
        /*0244*/ 	.short	0x0100
        /*0246*/ 	.byte	0x05
	.zero		1


	//   ....[20]....
        /*0248*/ 	.word	0x00000a20
        /*024c*/ 	.word	0x000000ff
        /*0250*/ 	.word	0x000000a0
        /*0254*/ 	.short	0x0100
        /*0256*/ 	.byte	0x05
	.zero		1


	//   ....[21]....
        /*0258*/ 	.word	0x00000a30
        /*025c*/ 	.word	0x000000ff
        /*0260*/ 	.word	0x000000b0
        /*0264*/ 	.short	0x0100
        /*0266*/ 	.byte	0x05
	.zero		1


	//   ....[22]....
        /*0268*/ 	.word	0x00000a40
        /*026c*/ 	.word	0x000000ff
        /*0270*/ 	.word	0x000000a8
        /*0274*/ 	.short	0x0100
        /*0276*/ 	.byte	0x05
	.zero		1


	//   ....[23]....
        /*0278*/ 	.word	0x00000a50
        /*027c*/ 	.word	0x000000ff
        /*0280*/ 	.word	0x000000b8
        /*0284*/ 	.short	0x0100
        /*0286*/ 	.byte	0x05
	.zero		1


	//   ....[24]....
        /*0288*/ 	.word	0x00000b80
        /*028c*/ 	.word	0x000000ff
        /*0290*/ 	.word	0x000000c0
        /*0294*/ 	.short	0x0100
        /*0296*/ 	.byte	0x07
	.zero		1


	//   ....[25]....
        /*0298*/ 	.word	0x00000b90
        /*029c*/ 	.word	0x000000ff
        /*02a0*/ 	.word	0x000000e0
        /*02a4*/ 	.short	0x0100
        /*02a6*/ 	.byte	0x07
	.zero		1


	//   ....[26]....
        /*02a8*/ 	.word	0x00000ba0
        /*02ac*/ 	.word	0x000000ff
        /*02b0*/ 	.word	0x000000c8
        /*02b4*/ 	.short	0x0100
        /*02b6*/ 	.byte	0x07
	.zero		1


	//   ....[27]....
        /*02b8*/ 	.word	0x00000bb0
        /*02bc*/ 	.word	0x000000ff
        /*02c0*/ 	.word	0x000000e8
        /*02c4*/ 	.short	0x0100
        /*02c6*/ 	.byte	0x07
	.zero		1


	//   ....[28]....
        /*02c8*/ 	.word	0x00000bc0
        /*02cc*/ 	.word	0x000000ff
        /*02d0*/ 	.word	0x000000d0
        /*02d4*/ 	.short	0x0100
        /*02d6*/ 	.byte	0x07
	.zero		1


	//   ....[29]....
        /*02d8*/ 	.word	0x00000bd0
        /*02dc*/ 	.word	0x000000ff
        /*02e0*/ 	.word	0x000000f0
        /*02e4*/ 	.short	0x0100
        /*02e6*/ 	.byte	0x07
	.zero		1


	//   ....[30]....
        /*02e8*/ 	.word	0x00000be0
        /*02ec*/ 	.word	0x000000ff
        /*02f0*/ 	.word	0x000000d8
        /*02f4*/ 	.short	0x0100
        /*02f6*/ 	.byte	0x07
	.zero		1


	//   ....[31]....
        /*02f8*/ 	.word	0x00000bf0
        /*02fc*/ 	.word	0x000000ff
        /*0300*/ 	.word	0x000000f8
        /*0304*/ 	.short	0x0100
        /*0306*/ 	.byte	0x07
	.zero		1


	//   ....[32]....
        /*0308*/ 	.word	0x00000ce0
        /*030c*/ 	.word	0x000000ff
        /*0310*/ 	.word	0x00000100
        /*0314*/ 	.short	0x0100
        /*0316*/ 	.byte	0x05
	.zero		1


	//   ....[33]....
        /*0318*/ 	.word	0x00000cf0
        /*031c*/ 	.word	0x000000ff
        /*0320*/ 	.word	0x00000110
        /*0324*/ 	.short	0x0100
        /*0326*/ 	.byte	0x05
	.zero		1


	//   ....[34]....
        /*0328*/ 	.word	0x00000d00
        /*032c*/ 	.word	0x000000ff
        /*0330*/ 	.word	0x00000108
        /*0334*/ 	.short	0x0100
        /*0336*/ 	.byte	0x05
	.zero		1


	//   ....[35]....
        /*0338*/ 	.word	0x00000d10
        /*033c*/ 	.word	0x000000ff
        /*0340*/ 	.word	0x00000118
        /*0344*/ 	.short	0x0100
        /*0346*/ 	.byte	0x05
	.zero		1


	//   ....[36]....
        /*0348*/ 	.word	0x000015f0
        /*034c*/ 	.word	0x00000003
        /*0350*/ 	.word	0x00000110
        /*0354*/ 	.short	0x010a
        /*0356*/ 	.byte	0xff
	.zero		1


	//   ....[37]....
        /*0358*/ 	.word	0x00001620
        /*035c*/ 	.word	0x00000003
        /*0360*/ 	.word	0x00000100
        /*0364*/ 	.short	0x0101
        /*0366*/ 	.byte	0xff
	.zero		1


	//   ....[38]....
        /*0368*/ 	.word	0x000016f0
        /*036c*/ 	.word	0x000000ff
        /*0370*/ 	.word	0x00000028
        /*0374*/ 	.short	0x010a
        /*0376*/ 	.byte	0x08
	.zero		1


	//   ....[39]....
        /*0378*/ 	.word	0x00001790
        /*037c*/ 	.word	0x000000ff
        /*0380*/ 	.word	0x00000028
        /*0384*/ 	.short	0x010a
        /*0386*/ 	.byte	0x21
	.zero		1


	//   ....[40]....
        /*0388*/ 	.word	0x000018e0
        /*038c*/ 	.word	0x000000ff
        /*0390*/ 	.word	0x00000028
        /*0394*/ 	.short	0x010a
        /*0396*/ 	.byte	0x08
	.zero		1


	//   ....[41]....
        /*0398*/ 	.word	0x000019f0
        /*039c*/ 	.word	0x000000ff
        /*03a0*/ 	.word	0x00000098
        /*03a4*/ 	.short	0x0101
        /*03a6*/ 	.byte	0x04
	.zero		1


	//   ....[42]....
        /*03a8*/ 	.word	0x00001a10
        /*03ac*/ 	.word	0x000000ff
        /*03b0*/ 	.word	0x00000028
        /*03b4*/ 	.short	0x010a
        /*03b6*/ 	.byte	0x08
	.zero		1


	//   ....[43]....
        /*03b8*/ 	.word	0x00001a90
        /*03bc*/ 	.word	0x000000ff
        /*03c0*/ 	.word	0x00000028
        /*03c4*/ 	.short	0x010a
        /*03c6*/ 	.byte	0x11
	.zero		1


	//   ....[44]....
        /*03c8*/ 	.word	0x00001be0
        /*03cc*/ 	.word	0x000000ff
        /*03d0*/ 	.word	0x00000028
        /*03d4*/ 	.short	0x010a
        /*03d6*/ 	.byte	0x08
	.zero		1


	//   ....[45]....
        /*03d8*/ 	.word	0x00001d20
        /*03dc*/ 	.word	0x00000002
        /*03e0*/ 	.word	0x000000a0
        /*03e4*/ 	.short	0x010a
        /*03e6*/ 	.byte	0xff
	.zero		1


	//   ....[46]....
        /*03e8*/ 	.word	0x00001de0
        /*03ec*/ 	.word	0x00000002
        /*03f0*/ 	.word	0x00000000
        /*03f4*/ 	.short	0x0101
        /*03f6*/ 	.byte	0xff
	.zero		1


	//   ....[47]....
        /*03f8*/ 	.word	0x00002340
        /*03fc*/ 	.word	0x000000ff
        /*0400*/ 	.word	0x00000000
        /*0404*/ 	.short	0x010a
        /*0406*/ 	.byte	0x05
	.zero		1


	//   ....[48]....
        /*0408*/ 	.word	0x000023d0
        /*040c*/ 	.word	0x000000ff
        /*0410*/ 	.word	0x00000000
        /*0414*/ 	.short	0x010a
        /*0416*/ 	.byte	0x05
	.zero		1


	//   ....[49]....
        /*0418*/ 	.word	0x00002460
        /*041c*/ 	.word	0x000000ff
        /*0420*/ 	.word	0x00000000
        /*0424*/ 	.short	0x010a
        /*0426*/ 	.byte	0x05
	.zero		1


	//   ....[50]....
        /*0428*/ 	.word	0x000024f0
        /*042c*/ 	.word	0x000000ff
        /*0430*/ 	.word	0x00000000
        /*0434*/ 	.short	0x010a
        /*0436*/ 	.byte	0x05
	.zero		1


	//   ....[51]....
        /*0438*/ 	.word	0x00002590
        /*043c*/ 	.word	0x00000000
        /*0440*/ 	.word	0x00000000
        /*0444*/ 	.short	0x010a
        /*0446*/ 	.byte	0xff
	.zero		1


	//   ....[52]....
        /*0448*/ 	.word	0x000026b0
        /*044c*/ 	.word	0x00000000
        /*0450*/ 	.word	0x00000100
        /*0454*/ 	.short	0x010a
        /*0456*/ 	.byte	0xff
	.zero		1


	//   ....[53]....
        /*0458*/ 	.word	0x00002710
        /*045c*/ 	.word	0x00000004
        /*0460*/ 	.word	0x00000000
        /*0464*/ 	.short	0x0101
        /*0466*/ 	.byte	0xff
	.zero		1


	//   ....[54]....
        /*0468*/ 	.word	0x00002730
        /*046c*/ 	.word	0x000000ff
        /*0470*/ 	.word	0x000000b0
        /*0474*/ 	.short	0x010a
        /*0476*/ 	.byte	0x05
	.zero		1


	//   ....[55]....
        /*0478*/ 	.word	0x00002850
        /*047c*/ 	.word	0x00000000
        /*0480*/ 	.word	0x000000a0
        /*0484*/ 	.short	0x010a
        /*0486*/ 	.byte	0xff
	.zero		1


	//   ....[56]....
        /*0488*/ 	.word	0x00002960
        /*048c*/ 	.word	0x00000000
        /*0490*/ 	.word	0x00000000
        /*0494*/ 	.short	0x0101
        /*0496*/ 	.byte	0xff
	.zero		1


	//   ....[57]....
        /*0498*/ 	.word	0x000029f0
        /*049c*/ 	.word	0x000000ff
        /*04a0*/ 	.word	0x000000b0
        /*04a4*/ 	.short	0x0106
        /*04a6*/ 	.byte	0x05
	.zero		1


	//   ....[58]....
        /*04a8*/ 	.word	0x00002a10
        /*04ac*/ 	.word	0x000000ff
        /*04b0*/ 	.word	0x000000b0
        /*04b4*/ 	.short	0x010a
        /*04b6*/ 	.byte	0x05
	.zero		1


	//   ....[59]....
        /*04b8*/ 	.word	0x00002aa0
        /*04bc*/ 	.word	0x000000ff
        /*04c0*/ 	.word	0x000000b0
        /*04c4*/ 	.short	0x0106
        /*04c6*/ 	.byte	0x04
	.zero		1


	//   ....[60]....
        /*04c8*/ 	.word	0x00002ae0
        /*04cc*/ 	.word	0x00000000
        /*04d0*/ 	.word	0x000000b0
        /*04d4*/ 	.short	0x010a
        /*04d6*/ 	.byte	0xff
	.zero		1


	//   ....[61]....
        /*04d8*/ 	.word	0x00003020
        /*04dc*/ 	.word	0x00000000
        /*04e0*/ 	.word	0x000000a0
        /*04e4*/ 	.short	0x010a
        /*04e6*/ 	.byte	0xff
	.zero		1


	//   ....[62]....
        /*04e8*/ 	.word	0x00003120
        /*04ec*/ 	.word	0x00000003
        /*04f0*/ 	.word	0x00000000
        /*04f4*/ 	.short	0x0101
        /*04f6*/ 	.byte	0xff
	.zero		1


	//   ....[63]....
        /*04f8*/ 	.word	0x00003130
        /*04fc*/ 	.word	0x000000ff
        /*0500*/ 	.word	0x00000000
        /*0504*/ 	.short	0x010a
        /*0506*/ 	.byte	0x06
	.zero		1


	//   ....[64]....
        /*0508*/ 	.word	0x000031b0
        /*050c*/ 	.word	0x000000ff
        /*0510*/ 	.word	0x000000e0
        /*0514*/ 	.short	0x010a
        /*0516*/ 	.byte	0x07
	.zero		1


	//   ....[65]....
        /*0518*/ 	.word	0x00003290
        /*051c*/ 	.word	0x000000ff
        /*0520*/ 	.word	0x00000000
        /*0524*/ 	.short	0x010a
        /*0526*/ 	.byte	0x06
	.zero		1


	//   ....[66]....
        /*0528*/ 	.word	0x000033c0
        /*052c*/ 	.word	0x000000ff
        /*0530*/ 	.word	0x00000000
        /*0534*/ 	.short	0x010a
        /*0536*/ 	.byte	0x1a
	.zero		1


	//   ....[67]....
        /*0538*/ 	.word	0x00003660
        /*053c*/ 	.word	0x000000ff
        /*0540*/ 	.word	0x00000000
        /*0544*/ 	.short	0x010a
        /*0546*/ 	.byte	0x06
	.zero		1


	//   ....[68]....
        /*0548*/ 	.word	0x000036f0
        /*054c*/ 	.word	0x000000ff
        /*0550*/ 	.word	0x00000000
        /*0554*/ 	.short	0x010a
        /*0556*/ 	.byte	0x06
	.zero		1


	//   ....[69]....
        /*0558*/ 	.word	0x00003780
        /*055c*/ 	.word	0x000000ff
        /*0560*/ 	.word	0x00000000
        /*0564*/ 	.short	0x010a
        /*0566*/ 	.byte	0x06
	.zero		1


	//   ....[70]....
        /*0568*/ 	.word	0x00003810
        /*056c*/ 	.word	0x000000ff
        /*0570*/ 	.word	0x00000000
        /*0574*/ 	.short	0x010a
        /*0576*/ 	.byte	0x07
	.zero		1


	//   ....[71]....
        /*0578*/ 	.word	0x00003c90
        /*057c*/ 	.word	0x00000000
        /*0580*/ 	.word	0x000000a0
        /*0584*/ 	.short	0x010a
        /*0586*/ 	.byte	0xff
	.zero		1


	//   ....[72]....
        /*0588*/ 	.word	0x00003d50
        /*058c*/ 	.word	0x00000000
        /*0590*/ 	.word	0x00000000
        /*0594*/ 	.short	0x0101
        /*0596*/ 	.byte	0xff
	.zero		1


	//   ....[73]....
        /*0598*/ 	.word	0x00004070
        /*059c*/ 	.word	0x000000ff
        /*05a0*/ 	.word	0x00000098
        /*05a4*/ 	.short	0x010a
        /*05a6*/ 	.byte	0x07
	.zero		1


	//   ....[74]....
        /*05a8*/ 	.word	0x00004260
        /*05ac*/ 	.word	0x000000ff
        /*05b0*/ 	.word	0x00000070
        /*05b4*/ 	.short	0x010a
        /*05b6*/ 	.byte	0x07
	.zero		1


	//   ....[75]....
        /*05b8*/ 	.word	0x000043d0
        /*05bc*/ 	.word	0x000000ff
        /*05c0*/ 	.word	0x00000050
        /*05c4*/ 	.short	0x010b
        /*05c6*/ 	.byte	0x07
	.zero		1


	//   ....[76]....
        /*05c8*/ 	.word	0x000043e0
        /*05cc*/ 	.word	0x000000ff
        /*05d0*/ 	.word	0x00000000
        /*05d4*/ 	.short	0x0101
        /*05d6*/ 	.byte	0x08
	.zero		1


	//   ....[77]....
        /*05d8*/ 	.word	0x00004400
        /*05dc*/ 	.word	0x000000ff
        /*05e0*/ 	.word	0x00000078
        /*05e4*/ 	.short	0x010a
        /*05e6*/ 	.byte	0x07
	.zero		1


	//   ....[78]....
        /*05e8*/ 	.word	0x00004560
        /*05ec*/ 	.word	0x000000ff
        /*05f0*/ 	.word	0x00000058
        /*05f4*/ 	.short	0x010b
        /*05f6*/ 	.byte	0x07
	.zero		1


	//   ....[79]....
        /*05f8*/ 	.word	0x00004570
        /*05fc*/ 	.word	0x000000ff
        /*0600*/ 	.word	0x00000000
        /*0604*/ 	.short	0x0101
        /*0606*/ 	.byte	0x08
	.zero		1


	//   ....[80]....
        /*0608*/ 	.word	0x00004580
        /*060c*/ 	.word	0x000000ff
        /*0610*/ 	.word	0x00000080
        /*0614*/ 	.short	0x010a
        /*0616*/ 	.byte	0x07
	.zero		1


	//   ....[81]....
        /*0618*/ 	.word	0x00004720
        /*061c*/ 	.word	0x000000ff
        /*0620*/ 	.word	0x00000060
        /*0624*/ 	.short	0x010b
        /*0626*/ 	.byte	0x07
	.zero		1


	//   ....[82]....
        /*0628*/ 	.word	0x00004790
        /*062c*/ 	.word	0x000000ff
        /*0630*/ 	.word	0x00000000
        /*0634*/ 	.short	0x0101
        /*0636*/ 	.byte	0x08
	.zero		1


	//   ....[83]....
        /*0638*/ 	.word	0x000047c0
        /*063c*/ 	.word	0x000000ff
        /*0640*/ 	.word	0x00000088
        /*0644*/ 	.short	0x010a
        /*0646*/ 	.byte	0x07
	.zero		1


	//   ....[84]....
        /*0648*/ 	.word	0x000049d0
        /*064c*/ 	.word	0x000000ff
        /*0650*/ 	.word	0x00000068
        /*0654*/ 	.short	0x010b
        /*0656*/ 	.byte	0x07
	.zero		1


	//   ....[85]....
        /*0658*/ 	.word	0x000049f0
        /*065c*/ 	.word	0x000000ff
        /*0660*/ 	.word	0x00000000
        /*0664*/ 	.short	0x0101
        /*0666*/ 	.byte	0x0d
	.zero		1


	//   ....[86]....
        /*0668*/ 	.word	0x00004a20
        /*066c*/ 	.word	0x000000ff
        /*0670*/ 	.word	0x00000070
        /*0674*/ 	.short	0x010a
        /*0676*/ 	.byte	0x07
	.zero		1


	//   ....[87]....
        /*0678*/ 	.word	0x00004a40
        /*067c*/ 	.word	0x000000ff
        /*0680*/ 	.word	0x00000078
        /*0684*/ 	.short	0x010a
        /*0686*/ 	.byte	0x07
	.zero		1


	//   ....[88]....
        /*0688*/ 	.word	0x00004a60
        /*068c*/ 	.word	0x000000ff
        /*0690*/ 	.word	0x00000080
        /*0694*/ 	.short	0x010a
        /*0696*/ 	.byte	0x07
	.zero		1


	//   ....[89]....
        /*0698*/ 	.word	0x00004aa0
        /*069c*/ 	.word	0x00000000
        /*06a0*/ 	.word	0x00000088
        /*06a4*/ 	.short	0x010a
        /*06a6*/ 	.byte	0xff
	.zero		1


	//   ....[90]....
        /*06a8*/ 	.word	0x00004e00
        /*06ac*/ 	.word	0x00000000
        /*06b0*/ 	.word	0x000000a0
        /*06b4*/ 	.short	0x010a
        /*06b6*/ 	.byte	0xff
	.zero		1


	//   ....[91]....
        /*06b8*/ 	.word	0x00004f10
        /*06bc*/ 	.word	0x00000000
        /*06c0*/ 	.word	0x00000000
        /*06c4*/ 	.short	0x0101
        /*06c6*/ 	.byte	0xff
	.zero		1


	//   ....[92]....
        /*06c8*/ 	.word	0x00005970
        /*06cc*/ 	.word	0x000000ff
        /*06d0*/ 	.word	0x00000050
        /*06d4*/ 	.short	0x010a
        /*06d6*/ 	.byte	0x30
	.zero		1


	//   ....[93]....
        /*06d8*/ 	.word	0x000059e0
        /*06dc*/ 	.word	0x0000004f
        /*06e0*/ 	.word	0x000000c0
        /*06e4*/ 	.short	0x010a
        /*06e6*/ 	.byte	0xff
	.zero		1


	//   ....[94]....
        /*06e8*/ 	.word	0x00005a90
        /*06ec*/ 	.word	0x000000ff
        /*06f0*/ 	.word	0x00000050
        /*06f4*/ 	.short	0x010a
        /*06f6*/ 	.byte	0x30
	.zero		1


	//   ....[95]....
        /*06f8*/ 	.word	0x00005b70
        /*06fc*/ 	.word	0x0000004f
        /*0700*/ 	.word	0x000000c0
        /*0704*/ 	.short	0x010a
        /*0706*/ 	.byte	0xff
	.zero		1


	//   ....[96]....
        /*0708*/ 	.word	0x000062a0
        /*070c*/ 	.word	0x00000000
        /*0710*/ 	.word	0x00000000
        /*0714*/ 	.short	0x0101
        /*0716*/ 	.byte	0xff
	.zero		1


	//   ....[97]....
        /*0718*/ 	.word	0x000062b0
        /*071c*/ 	.word	0x00000003
        /*0720*/ 	.word	0x00000050
        /*0724*/ 	.short	0x010a
        /*0726*/ 	.byte	0xff
	.zero		1


	//   ....[98]....
        /*0728*/ 	.word	0x00006370
        /*072c*/ 	.word	0x00000003
        /*0730*/ 	.word	0x00000050
        /*0734*/ 	.short	0x010a
        /*0736*/ 	.byte	0xff
	.zero		1


	//   ....[99]....
        /*0738*/ 	.word	0x00006b20
        /*073c*/ 	.word	0x00000026
        /*0740*/ 	.word	0x00000000
        /*0744*/ 	.short	0x0101
        /*0746*/ 	.byte	0xff
	.zero		1


	//   ....[100]....
        /*0748*/ 	.word	0x00006b40
        /*074c*/ 	.word	0x00000053
        /*0750*/ 	.word	0x00000050
        /*0754*/ 	.short	0x010a
        /*0756*/ 	.byte	0xff
	.zero		1


	//   ....[101]....
        /*0758*/ 	.word	0x00006bf0
        /*075c*/ 	.word	0x00000053
        /*0760*/ 	.word	0x00000050
        /*0764*/ 	.short	0x010a
        /*0766*/ 	.byte	0xff
	.zero		1


	//   ....[102]....
        /*0768*/ 	.word	0x000073a0
        /*076c*/ 	.word	0x00000026
        /*0770*/ 	.word	0x00000000
        /*0774*/ 	.short	0x0101
        /*0776*/ 	.byte	0xff
	.zero		1


	//   ....[103]....
        /*0778*/ 	.word	0x000073c0
        /*077c*/ 	.word	0x00000058
        /*0780*/ 	.word	0x00000050
        /*0784*/ 	.short	0x010a
        /*0786*/ 	.byte	0xff
	.zero		1


	//   ....[104]....
        /*0788*/ 	.word	0x00007470
        /*078c*/ 	.word	0x00000058
        /*0790*/ 	.word	0x00000050
        /*0794*/ 	.short	0x010a
        /*0796*/ 	.byte	0xff
	.zero		1


	//   ....[105]....
        /*0798*/ 	.word	0x000077b0
        /*079c*/ 	.word	0x000000ff
        /*07a0*/ 	.word	0x00000000
        /*07a4*/ 	.short	0x0101
        /*07a6*/ 	.byte	0x05
	.zero		1


	//   ....[106]....
        /*07a8*/ 	.word	0x00007c80
        /*07ac*/ 	.word	0x00000002
        /*07b0*/ 	.word	0x00000000
        /*07b4*/ 	.short	0x0101
        /*07b6*/ 	.byte	0xff
	.zero		1


	//   ....[107]....
        /*07b8*/ 	.word	0x00007ef0
        /*07bc*/ 	.word	0x000000ff
        /*07c0*/ 	.word	0x00000000
        /*07c4*/ 	.short	0x0101
        /*07c6*/ 	.byte	0x04
	.zero		1


	//   ....[108]....
        /*07c8*/ 	.word	0x00007f10
        /*07cc*/ 	.word	0x00000003
        /*07d0*/ 	.word	0x00000110
        /*07d4*/ 	.short	0x010a
        /*07d6*/ 	.byte	0xff
	.zero		1


	//   ....[109]....
        /*07d8*/ 	.word	0x00007f70
        /*07dc*/ 	.word	0x00000002
        /*07e0*/ 	.word	0x00000028
        /*07e4*/ 	.short	0x010a
        /*07e6*/ 	.byte	0xff
	.zero		1


	//   ....[110]....
        /*07e8*/ 	.word	0x00007fd0
        /*07ec*/ 	.word	0x00000002
        /*07f0*/ 	.word	0x00000028
        /*07f4*/ 	.short	0x010a
        /*07f6*/ 	.byte	0xff
	.zero		1


	//   ....[111]....
        /*07f8*/ 	.word	0x00008020
        /*07fc*/ 	.word	0x00000002
        /*0800*/ 	.word	0x000000a0
        /*0804*/ 	.short	0x010a
        /*0806*/ 	.byte	0xff
	.zero		1


	//   ....[112]....
        /*0808*/ 	.word	0x00008080
        /*080c*/ 	.word	0x00000000
        /*0810*/ 	.word	0x00000000
        /*0814*/ 	.short	0x010a
        /*0816*/ 	.byte	0xff
	.zero		1


	//   ....[113]....
        /*0818*/ 	.word	0x000080e0
        /*081c*/ 	.word	0x00000000
        /*0820*/ 	.word	0x00000000
        /*0824*/ 	.short	0x010a
        /*0826*/ 	.byte	0xff
	.zero		1


	//   ....[114]....
        /*0828*/ 	.word	0x00008140
        /*082c*/ 	.word	0x00000000
        /*0830*/ 	.word	0x00000000
        /*0834*/ 	.short	0x010a
        /*0836*/ 	.byte	0xff
	.zero		1


	//   ....[115]....
        /*0838*/ 	.word	0x000081a0
        /*083c*/ 	.word	0x00000000
        /*0840*/ 	.word	0x00000000
        /*0844*/ 	.short	0x010a
        /*0846*/ 	.byte	0xff
	.zero		1


	//   ....[116]....
        /*0848*/ 	.word	0x000081f0
        /*084c*/ 	.word	0x00000000
        /*0850*/ 	.word	0x00000100
        /*0854*/ 	.short	0x010a
        /*0856*/ 	.byte	0xff
	.zero		1


	//   ....[117]....
        /*0858*/ 	.word	0x00008250
        /*085c*/ 	.word	0x00000000
        /*0860*/ 	.word	0x000000b0
        /*0864*/ 	.short	0x010a
        /*0866*/ 	.byte	0xff
	.zero		1


	//   ....[118]....
        /*0868*/ 	.word	0x000082a0
        /*086c*/ 	.word	0x00000000
        /*0870*/ 	.word	0x000000a0
        /*0874*/ 	.short	0x010a
        /*0876*/ 	.byte	0xff
	.zero		1


	//   ....[119]....
        /*0878*/ 	.word	0x00008300
        /*087c*/ 	.word	0x00000000
        /*0880*/ 	.word	0x000000b0
        /*0884*/ 	.short	0x010a
        /*0886*/ 	.byte	0xff
	.zero		1


	//   ....[120]....
        /*0888*/ 	.word	0x00008350
        /*088c*/ 	.word	0x00000000
        /*0890*/ 	.word	0x000000a0
        /*0894*/ 	.short	0x010a
        /*0896*/ 	.byte	0xff
	.zero		1


	//   ....[121]....
        /*0898*/ 	.word	0x000083b0
        /*089c*/ 	.word	0x00000003
        /*08a0*/ 	.word	0x000000e0
        /*08a4*/ 	.short	0x010a
        /*08a6*/ 	.byte	0xff
	.zero		1


	//   ....[122]....
        /*08a8*/ 	.word	0x00008410
        /*08ac*/ 	.word	0x00000000
        /*08b0*/ 	.word	0x00000000
        /*08b4*/ 	.short	0x010a
        /*08b6*/ 	.byte	0xff
	.zero		1


	//   ....[123]....
        /*08b8*/ 	.word	0x00008470
        /*08bc*/ 	.word	0x00000000
        /*08c0*/ 	.word	0x00000000
        /*08c4*/ 	.short	0x010a
        /*08c6*/ 	.byte	0xff
	.zero		1


	//   ....[124]....
        /*08c8*/ 	.word	0x000084d0
        /*08cc*/ 	.word	0x00000000
        /*08d0*/ 	.word	0x00000000
        /*08d4*/ 	.short	0x010a
        /*08d6*/ 	.byte	0xff
	.zero		1


	//   ....[125]....
        /*08d8*/ 	.word	0x00008530
        /*08dc*/ 	.word	0x00000000
        /*08e0*/ 	.word	0x00000000
        /*08e4*/ 	.short	0x010a
        /*08e6*/ 	.byte	0xff
	.zero		1


	//   ....[126]....
        /*08e8*/ 	.word	0x00008590
        /*08ec*/ 	.word	0x00000000
        /*08f0*/ 	.word	0x00000000
        /*08f4*/ 	.short	0x010a
        /*08f6*/ 	.byte	0xff
	.zero		1


	//   ....[127]....
        /*08f8*/ 	.word	0x000085e0
        /*08fc*/ 	.word	0x00000000
        /*0900*/ 	.word	0x000000a0
        /*0904*/ 	.short	0x010a
        /*0906*/ 	.byte	0xff
	.zero		1


	//   ....[128]....
        /*0908*/ 	.word	0x00008640
        /*090c*/ 	.word	0x00000000
        /*0910*/ 	.word	0x00000098
        /*0914*/ 	.short	0x010a
        /*0916*/ 	.byte	0xff
	.zero		1


	//   ....[129]....
        /*0918*/ 	.word	0x000086a0
        /*091c*/ 	.word	0x00000003
        /*0920*/ 	.word	0x00000070
        /*0924*/ 	.short	0x010a
        /*0926*/ 	.byte	0xff
	.zero		1


	//   ....[130]....
        /*0928*/ 	.word	0x00008700
        /*092c*/ 	.word	0x00000003
        /*0930*/ 	.word	0x00000078
        /*0934*/ 	.short	0x010a
        /*0936*/ 	.byte	0xff
	.zero		1


	//   ....[131]....
        /*0938*/ 	.word	0x00008760
        /*093c*/ 	.word	0x00000003
        /*0940*/ 	.word	0x00000080
        /*0944*/ 	.short	0x010a
        /*0946*/ 	.byte	0xff
	.zero		1


	//   ....[132]....
        /*0948*/ 	.word	0x000087c0
        /*094c*/ 	.word	0x00000003
        /*0950*/ 	.word	0x00000088
        /*0954*/ 	.short	0x010a
        /*0956*/ 	.byte	0xff
	.zero		1


	//   ....[133]....
        /*0958*/ 	.word	0x00008820
        /*095c*/ 	.word	0x00000000
        /*0960*/ 	.word	0x00000070
        /*0964*/ 	.short	0x010a
        /*0966*/ 	.byte	0xff
	.zero		1


	//   ....[134]....
        /*0968*/ 	.word	0x00008880
        /*096c*/ 	.word	0x00000000
        /*0970*/ 	.word	0x00000078
        /*0974*/ 	.short	0x010a
        /*0976*/ 	.byte	0xff
	.zero		1


	//   ....[135]....
        /*0978*/ 	.word	0x000088e0
        /*097c*/ 	.word	0x00000000
        /*0980*/ 	.word	0x00000080
        /*0984*/ 	.short	0x010a
        /*0986*/ 	.byte	0xff
	.zero		1


	//   ....[136]....
        /*0988*/ 	.word	0x00008930
        /*098c*/ 	.word	0x00000000
        /*0990*/ 	.word	0x000000a0
        /*0994*/ 	.short	0x010a
        /*0996*/ 	.byte	0xff
	.zero		1


	//   ....[137]....
        /*0998*/ 	.word	0x00008990
        /*099c*/ 	.word	0x00000002
        /*09a0*/ 	.word	0x00000050
        /*09a4*/ 	.short	0x010a
        /*09a6*/ 	.byte	0xff
	.zero		1


	//   ....[138]....
        /*09a8*/ 	.word	0x000089e0
        /*09ac*/ 	.word	0x0000004f
        /*09b0*/ 	.word	0x000000c0
        /*09b4*/ 	.short	0x010a
        /*09b6*/ 	.byte	0xff
	.zero		1


	//   ....[139]....
        /*09b8*/ 	.word	0x00008a30
        /*09bc*/ 	.word	0x00000003
        /*09c0*/ 	.word	0x00000050
        /*09c4*/ 	.short	0x010a
        /*09c6*/ 	.byte	0xff
	.zero		1


	//   ....[140]....
        /*09c8*/ 	.word	0x00008a80
        /*09cc*/ 	.word	0x00000053
        /*09d0*/ 	.word	0x00000050
        /*09d4*/ 	.short	0x010a
        /*09d6*/ 	.byte	0xff
	.zero		1


	//   ....[141]....
        /*09d8*/ 	.word	0x00008ad0
        /*09dc*/ 	.word	0x00000058
        /*09e0*/ 	.word	0x00000050
        /*09e4*/ 	.short	0x010a
        /*09e6*/ 	.byte	0xff
	.zero		1


	//----- nvinfo : EIATTR_NUM_MBARRIERS
	.align		4
.L_47:
        /*09e8*/ 	.byte	0x03, 0x38
        /*09ea*/ 	.short	0x0024


	//----- nvinfo : EIATTR_EXIT_INSTR_OFFSETS
	.align		4
        /*09ec*/ 	.byte	0x04, 0x1c
        /*09ee*/ 	.short	(.L_49 - .L_48)


	//   ....[0]....
.L_48:
        /*09f0*/ 	.word	0x000025c0


	//   ....[1]....
        /*09f4*/ 	.word	0x00002ab0


	//   ....[2]....
        /*09f8*/ 	.word	0x00002b10


	//   ....[3]....
        /*09fc*/ 	.word	0x00003a70


	//   ....[4]....
        /*0a00*/ 	.word	0x00004ad0


	//   ....[5]....
        /*0a04*/ 	.word	0x00004b10


	//   ....[6]....
        /*0a08*/ 	.word	0x00007de0


	//   ....[7]....
        /*0a0c*/ 	.word	0x00007e60


	//   ....[8]....
        /*0a10*/ 	.word	0x00007e90


	//   ....[9]....
        /*0a14*/ 	.word	0x00007f00


	//----- nvinfo : EIATTR_MAX_THREADS
	.align		4
.L_49:
        /*0a18*/ 	.byte	0x04, 0x05
        /*0a1a*/ 	.short	(.L_51 - .L_50)
.L_50:
        /*0a1c*/ 	.word	0x00000100
        /*0a20*/ 	.word	0x00000001
        /*0a24*/ 	.word	0x00000001


	//----- nvinfo : EIATTR_CRS_STACK_SIZE
	.align		4
.L_51:
        /*0a28*/ 	.byte	0x04, 0x1e
        /*0a2a*/ 	.short	(.L_53 - .L_52)
.L_52:
        /*0a2c*/ 	.word	0x00000000


	//----- nvinfo : EIATTR_CBANK_PARAM_SIZE
	.align		4
.L_53:
        /*0a30*/ 	.byte	0x03, 0x19
        /*0a32*/ 	.short	0x0800


	//----- nvinfo : EIATTR_PARAM_CBANK
	.align		4
        /*0a34*/ 	.byte	0x04, 0x0a
        /*0a36*/ 	.short	(.L_55 - .L_54)
	.align		4
.L_54:
        /*0a38*/ 	.word	index@(.nv.constant0._ZN7cutlass13device_kernelINS_4gemm6kernel13GemmUniversalIN4cute5tupleIJiiiiEEENS1_10collective13CollectiveMmaINS1_35MainloopSm100TmaUmmaWarpSpecializedILi5ELi2ELi4ENS5_IJNS4_1CILi1EEESB_SB_EEEEENS5_IJNSA_ILi64EEENSA_ILi128EEESE_EEENS_10bfloat16_tENS5_IJlSB_lEEESH_SI_NS4_8TiledMMAINS4_8MMA_AtomIJNS4_20SM100_MMA_F16BF16_SSISH_SH_fLi64ELi128ELNS4_4UMMA5MajorE0ELSN_0ELNSM_7ScaleInE0ELSO_0EEEEEENS4_6LayoutISC_NS5_IJNSA_ILi0EEESS_SS_EEEEENS5_IJNS4_10UnderscoreESV_SV_EEEEENS4_13SM90_TMA_LOADENS4_14ComposedLayoutINS4_7SwizzleILi3ELi4ELi3EEENS4_18smem_ptr_flag_bitsILi16EEENSR_INS5_IJNSA_ILi8EEESE_EEENS5_IJSE_SB_EEEEEEEvNS4_8identityESY_S18_vS19_EENS_8epilogue10collective18CollectiveEpilogueINS1B_23Sm100TmaWarpSpecializedILi4ELi2ELi16ELb1ELb0EEEJSG_NS5_IJNSR_ISE_SB_EENSR_INSA_ILi32EEESB_EEEEESH_SI_SH_SI_NS1B_6fusion15FusionCallbacksIS1F_NS1K_17LinearCombinationISH_fSH_fLNS_15FloatRoundStyleE2EEESG_S1J_JEEENS4_5SM1004TMEM4LOAD26SM100_TMEM_LOAD_16dp256b4xESY_NSZ_INS10_ILi2ELi4ELi3EEES13_NSR_INS5_IJS14_S1H_EEENS5_IJS1H_SB_EEEEEEENS4_17SM75_U32x4_LDSM_NENS4_14SM90_TMA_STOREES1Y_NS4_17SM90_U32x4_STSM_NENS4_39AutoVectorizingCopyWithAssumedAlignmentILi128EEEEEEvvEEEEvNT_6ParamsE)
        /*0a3c*/ 	.short	0x0380
        /*0a3e*/ 	.short	0x0800


	//----- nvinfo : EIATTR_SW_WAR
	.align		4
.L_55:
        /*0a40*/ 	.byte	0x04, 0x36
        /*0a42*/ 	.short	(.L_57 - .L_56)
.L_56:
        /*0a44*/ 	.word	0x00000008
.L_57:


//--------------------- .nv.callgraph             --------------------------
	.section	.nv.callgraph,"",@"SHT_CUDA_CALLGRAPH"
	.align	4
	.sectionentsize	8
	.align		4
        /*0000*/ 	.word	0x00000000
	.align		4
        /*0004*/ 	.word	0xffffffff
	.align		4
        /*0008*/ 	.word	index@(_ZN7cutlass13device_kernelINS_4gemm6kernel13GemmUniversalIN4cute5tupleIJiiiiEEENS1_10collective13CollectiveMmaINS1_35MainloopSm100TmaUmmaWarpSpecializedILi5ELi2ELi4ENS5_IJNS4_1CILi1EEESB_SB_EEEEENS5_IJNSA_ILi64EEENSA_ILi128EEESE_EEENS_10bfloat16_tENS5_IJlSB_lEEESH_SI_NS4_8TiledMMAINS4_8MMA_AtomIJNS4_20SM100_MMA_F16BF16_SSISH_SH_fLi64ELi128ELNS4_4UMMA5MajorE0ELSN_0ELNSM_7ScaleInE0ELSO_0EEEEEENS4_6LayoutISC_NS5_IJNSA_ILi0EEESS_SS_EEEEENS5_IJNS4_10UnderscoreESV_SV_EEEEENS4_13SM90_TMA_LOADENS4_14ComposedLayoutINS4_7SwizzleILi3ELi4ELi3EEENS4_18smem_ptr_flag_bitsILi16EEENSR_INS5_IJNSA_ILi8EEESE_EEENS5_IJSE_SB_EEEEEEEvNS4_8identityESY_S18_vS19_EENS_8epilogue10collective18CollectiveEpilogueINS1B_23Sm100TmaWarpSpecializedILi4ELi2ELi16ELb1ELb0EEEJSG_NS5_IJNSR_ISE_SB_EENSR_INSA_ILi32EEESB_EEEEESH_SI_SH_SI_NS1B_6fusion15FusionCallbacksIS1F_NS1K_17LinearCombinationISH_fSH_fLNS_15FloatRoundStyleE2EEESG_S1J_JEEENS4_5SM1004TMEM4LOAD26SM100_TMEM_LOAD_16dp256b4xESY_NSZ_INS10_ILi2ELi4ELi3EEES13_NSR_INS5_IJS14_S1H_EEENS5_IJS1H_SB_EEEEEEENS4_17SM75_U32x4_LDSM_NENS4_14SM90_TMA_STOREES1Y_NS4_17SM90_U32x4_STSM_NENS4_39AutoVectorizingCopyWithAssumedAlignmentILi128EEEEEEvvEEEEvNT_6ParamsE)
	.align		4
        /*000c*/ 	.word	index@(__assertfail)
	.align		4
        /*0010*/ 	.word	0x00000000
	.align		4
        /*0014*/ 	.word	0xfffffffe
	.align		4
        /*0018*/ 	.word	0x00000000
	.align		4
        /*001c*/ 	.word	0xfffffffd
	.align		4
        /*0020*/ 	.word	0x00000000
	.align		4
        /*0024*/ 	.word	0xfffffffc


//--------------------- .nv.constant4             --------------------------
	.section	.nv.constant4,"a",@progbits
	.align	8
	.align		8
.nv.constant4:
        /*0000*/ 	.dword	__assertfail
	.align		8
        /*0008*/ 	.dword	__unnamed_1
	.align		8
        /*0010*/ 	.dword	__unnamed_2
	.align		8
        /*0018*/ 	.dword	_ZN40_INTERNAL_bfb39794_4_k_cu_d6ed5f51_197484cuda3std3__45__cpo5beginE
	.align		8
        /*0020*/ 	.dword	_ZN40_INTERNAL_bfb39794_4_k_cu_d6ed5f51_197484cuda3std3__45__cpo3endE
	.align		8
        /*0028*/ 	.dword	_ZN40_INTERNAL_bfb39794_4_k_cu_d6ed5f51_197484cuda3std3__45__cpo6cbeginE
	.align		8
        /*0030*/ 	.dword	_ZN40_INTERNAL_bfb39794_4_k_cu_d6ed5f51_197484cuda3std3__45__cpo4cendE
	.align		8
        /*0038*/ 	.dword	_ZN40_INTERNAL_bfb39794_4_k_cu_d6ed5f51_197484cuda3std3__442_GLOBAL__N__bfb39794_4_k_cu_d6ed5f51_197486ignoreE
	.align		8
        /*0040*/ 	.dword	_ZN40_INTERNAL_bfb39794_4_k_cu_d6ed5f51_197484cuda3std3__419piecewise_constructE
	.align		8
        /*0048*/ 	.dword	_ZN40_INTERNAL_bfb39794_4_k_cu_d6ed5f51_197484cuda3std3__48in_placeE
	.align		8
        /*0050*/ 	.dword	_ZN40_INTERNAL_bfb39794_4_k_cu_d6ed5f51_197484cuda3std6ranges3__45__cpo4swapE
	.align		8
        /*0058*/ 	.dword	_ZN40_INTERNAL_bfb39794_4_k_cu_d6ed5f51_197484cuda3std6ranges3__45__cpo9iter_moveE
	.align		8
        /*0060*/ 	.dword	_ZN40_INTERNAL_bfb39794_4_k_cu_d6ed5f51_197484cute7productE
	.align		8
        /*0068*/ 	.dword	_ZN40_INTERNAL_bfb39794_4_k_cu_d6ed5f51_197484cute1_E
	.align		8
        /*0070*/ 	.dword	$str$25
	.align		8
        /*0078*/ 	.dword	$str$26
	.align		8
        /*0080*/ 	.dword	$str$27
	.align		8
        /*0088*/ 	.dword	$str$28


//--------------------- .text._ZN7cutlass13device_kernelINS_4gemm6kernel13GemmUniversalIN4cute5tupleIJiiiiEEENS1_10collective13CollectiveMmaINS1_35MainloopSm100TmaUmmaWarpSpecializedILi5ELi2ELi4ENS5_IJNS4_1CILi1EEESB_SB_EEEEENS5_IJNSA_ILi64EEENSA_ILi128EEESE_EEENS_10bfloat16_tENS5_IJlSB_lEEESH_SI_NS4_8TiledMMAINS4_8MMA_AtomIJNS4_20SM100_MMA_F16BF16_SSISH_SH_fLi64ELi128ELNS4_4UMMA5MajorE0ELSN_0ELNSM_7ScaleInE0ELSO_0EEEEEENS4_6LayoutISC_NS5_IJNSA_ILi0EEESS_SS_EEEEENS5_IJNS4_10UnderscoreESV_SV_EEEEENS4_13SM90_TMA_LOADENS4_14ComposedLayoutINS4_7SwizzleILi3ELi4ELi3EEENS4_18smem_ptr_flag_bitsILi16EEENSR_INS5_IJNSA_ILi8EEESE_EEENS5_IJSE_SB_EEEEEEEvNS4_8identityESY_S18_vS19_EENS_8epilogue10collective18CollectiveEpilogueINS1B_23Sm100TmaWarpSpecializedILi4ELi2ELi16ELb1ELb0EEEJSG_NS5_IJNSR_ISE_SB_EENSR_INSA_ILi32EEESB_EEEEESH_SI_SH_SI_NS1B_6fusion15FusionCallbacksIS1F_NS1K_17LinearCombinationISH_fSH_fLNS_15FloatRoundStyleE2EEESG_S1J_JEEENS4_5SM1004TMEM4LOAD26SM100_TMEM_LOAD_16dp256b4xESY_NSZ_INS10_ILi2ELi4ELi3EEES13_NSR_INS5_IJS14_S1H_EEENS5_IJS1H_SB_EEEEEEENS4_17SM75_U32x4_LDSM_NENS4_14SM90_TMA_STOREES1Y_NS4_17SM90_U32x4_STSM_NENS4_39AutoVectorizingCopyWithAssumedAlignmentILi128EEEEEEvvEEEEvNT_6ParamsE --------------------------
	.section	.text._ZN7cutlass13device_kernelINS_4gemm6kernel13GemmUniversalIN4cute5tupleIJiiiiEEENS1_10collective13CollectiveMmaINS1_35MainloopSm100TmaUmmaWarpSpecializedILi5ELi2ELi4ENS5_IJNS4_1CILi1EEESB_SB_EEEEENS5_IJNSA_ILi64EEENSA_ILi128EEESE_EEENS_10bfloat16_tENS5_IJlSB_lEEESH_SI_NS4_8TiledMMAINS4_8MMA_AtomIJNS4_20SM100_MMA_F16BF16_SSISH_SH_fLi64ELi128ELNS4_4UMMA5MajorE0ELSN_0ELNSM_7ScaleInE0ELSO_0EEEEEENS4_6LayoutISC_NS5_IJNSA_ILi0EEESS_SS_EEEEENS5_IJNS4_10UnderscoreESV_SV_EEEEENS4_13SM90_TMA_LOADENS4_14ComposedLayoutINS4_7SwizzleILi3ELi4ELi3EEENS4_18smem_ptr_flag_bitsILi16EEENSR_INS5_IJNSA_ILi8EEESE_EEENS5_IJSE_SB_EEEEEEEvNS4_8identityESY_S18_vS19_EENS_8epilogue10collective18CollectiveEpilogueINS1B_23Sm100TmaWarpSpecializedILi4ELi2ELi16ELb1ELb0EEEJSG_NS5_IJNSR_ISE_SB_EENSR_INSA_ILi32EEESB_EEEEESH_SI_SH_SI_NS1B_6fusion15FusionCallbacksIS1F_NS1K_17LinearCombinationISH_fSH_fLNS_15FloatRoundStyleE2EEESG_S1J_JEEENS4_5SM1004TMEM4LOAD26SM100_TMEM_LOAD_16dp256b4xESY_NSZ_INS10_ILi2ELi4ELi3EEES13_NSR_INS5_IJS14_S1H_EEENS5_IJS1H_SB_EEEEEEENS4_17SM75_U32x4_LDSM_NENS4_14SM90_TMA_STOREES1Y_NS4_17SM90_U32x4_STSM_NENS4_39AutoVectorizingCopyWithAssumedAlignmentILi128EEEEEEvvEEEEvNT_6ParamsE,"ax",@progbits
	.align	128
.text._ZN7cutlass13device_kernelINS_4gemm6kernel13GemmUniversalIN4cute5tupleIJiiiiEEENS1_10collective13CollectiveMmaINS1_35MainloopSm100TmaUmmaWarpSpecializedILi5ELi2ELi4ENS5_IJNS4_1CILi1EEESB_SB_EEEEENS5_IJNSA_ILi64EEENSA_ILi128EEESE_EEENS_10bfloat16_tENS5_IJlSB_lEEESH_SI_NS4_8TiledMMAINS4_8MMA_AtomIJNS4_20SM100_MMA_F16BF16_SSISH_SH_fLi64ELi128ELNS4_4UMMA5MajorE0ELSN_0ELNSM_7ScaleInE0ELSO_0EEEEEENS4_6LayoutISC_NS5_IJNSA_ILi0EEESS_SS_EEEEENS5_IJNS4_10UnderscoreESV_SV_EEEEENS4_13SM90_TMA_LOADENS4_14ComposedLayoutINS4_7SwizzleILi3ELi4ELi3EEENS4_18smem_ptr_flag_bitsILi16EEENSR_INS5_IJNSA_ILi8EEESE_EEENS5_IJSE_SB_EEEEEEEvNS4_8identityESY_S18_vS19_EENS_8epilogue10collective18CollectiveEpilogueINS1B_23Sm100TmaWarpSpecializedILi4ELi2ELi16ELb1ELb0EEEJSG_NS5_IJNSR_ISE_SB_EENSR_INSA_ILi32EEESB_EEEEESH_SI_SH_SI_NS1B_6fusion15FusionCallbacksIS1F_NS1K_17LinearCombinationISH_fSH_fLNS_15FloatRoundStyleE2EEESG_S1J_JEEENS4_5SM1004TMEM4LOAD26SM100_TMEM_LOAD_16dp256b4xESY_NSZ_INS10_ILi2ELi4ELi3EEES13_NSR_INS5_IJS14_S1H_EEENS5_IJS1H_SB_EEEEEEENS4_17SM75_U32x4_LDSM_NENS4_14SM90_TMA_STOREES1Y_NS4_17SM90_U32x4_STSM_NENS4_39AutoVectorizingCopyWithAssumedAlignmentILi128EEEEEEvvEEEEvNT_6ParamsE:
        .type           _ZN7cutlass13device_kernelINS_4gemm6kernel13GemmUniversalIN4cute5tupleIJiiiiEEENS1_10collective13CollectiveMmaINS1_35MainloopSm100TmaUmmaWarpSpecializedILi5ELi2ELi4ENS5_IJNS4_1CILi1EEESB_SB_EEEEENS5_IJNSA_ILi64EEENSA_ILi128EEESE_EEENS_10bfloat16_tENS5_IJlSB_lEEESH_SI_NS4_8TiledMMAINS4_8MMA_AtomIJNS4_20SM100_MMA_F16BF16_SSISH_SH_fLi64ELi128ELNS4_4UMMA5MajorE0ELSN_0ELNSM_7ScaleInE0ELSO_0EEEEEENS4_6LayoutISC_NS5_IJNSA_ILi0EEESS_SS_EEEEENS5_IJNS4_10UnderscoreESV_SV_EEEEENS4_13SM90_TMA_LOADENS4_14ComposedLayoutINS4_7SwizzleILi3ELi4ELi3EEENS4_18smem_ptr_flag_bitsILi16EEENSR_INS5_IJNSA_ILi8EEESE_EEENS5_IJSE_SB_EEEEEEEvNS4_8identityESY_S18_vS19_EENS_8epilogue10collective18CollectiveEpilogueINS1B_23Sm100TmaWarpSpecializedILi4ELi2ELi16ELb1ELb0EEEJSG_NS5_IJNSR_ISE_SB_EENSR_INSA_ILi32EEESB_EEEEESH_SI_SH_SI_NS1B_6fusion15FusionCallbacksIS1F_NS1K_17LinearCombinationISH_fSH_fLNS_15FloatRoundStyleE2EEESG_S1J_JEEENS4_5SM1004TMEM4LOAD26SM100_TMEM_LOAD_16dp256b4xESY_NSZ_INS10_ILi2ELi4ELi3EEES13_NSR_INS5_IJS14_S1H_EEENS5_IJS1H_SB_EEEEEEENS4_17SM75_U32x4_LDSM_NENS4_14SM90_TMA_STOREES1Y_NS4_17SM90_U32x4_STSM_NENS4_39AutoVectorizingCopyWithAssumedAlignmentILi128EEEEEEvvEEEEvNT_6ParamsE,@function
        .size           _ZN7cutlass13device_kernelINS_4gemm6kernel13GemmUniversalIN4cute5tupleIJiiiiEEENS1_10collective13CollectiveMmaINS1_35MainloopSm100TmaUmmaWarpSpecializedILi5ELi2ELi4ENS5_IJNS4_1CILi1EEESB_SB_EEEEENS5_IJNSA_ILi64EEENSA_ILi128EEESE_EEENS_10bfloat16_tENS5_IJlSB_lEEESH_SI_NS4_8TiledMMAINS4_8MMA_AtomIJNS4_20SM100_MMA_F16BF16_SSISH_SH_fLi64ELi128ELNS4_4UMMA5MajorE0ELSN_0ELNSM_7ScaleInE0ELSO_0EEEEEENS4_6LayoutISC_NS5_IJNSA_ILi0EEESS_SS_EEEEENS5_IJNS4_10UnderscoreESV_SV_EEEEENS4_13SM90_TMA_LOADENS4_14ComposedLayoutINS4_7SwizzleILi3ELi4ELi3EEENS4_18smem_ptr_flag_bitsILi16EEENSR_INS5_IJNSA_ILi8EEESE_EEENS5_IJSE_SB_EEEEEEEvNS4_8identityESY_S18_vS19_EENS_8epilogue10collective18CollectiveEpilogueINS1B_23Sm100TmaWarpSpecializedILi4ELi2ELi16ELb1ELb0EEEJSG_NS5_IJNSR_ISE_SB_EENSR_INSA_ILi32EEESB_EEEEESH_SI_SH_SI_NS1B_6fusion15FusionCallbacksIS1F_NS1K_17LinearCombinationISH_fSH_fLNS_15FloatRoundStyleE2EEESG_S1J_JEEENS4_5SM1004TMEM4LOAD26SM100_TMEM_LOAD_16dp256b4xESY_NSZ_INS10_ILi2ELi4ELi3EEES13_NSR_INS5_IJS14_S1H_EEENS5_IJS1H_SB_EEEEEEENS4_17SM75_U32x4_LDSM_NENS4_14SM90_TMA_STOREES1Y_NS4_17SM90_U32x4_STSM_NENS4_39AutoVectorizingCopyWithAssumedAlignmentILi128EEEEEEvvEEEEvNT_6ParamsE,(.L_x_179 - _ZN7cutlass13device_kernelINS_4gemm6kernel13GemmUniversalIN4cute5tupleIJiiiiEEENS1_10collective13CollectiveMmaINS1_35MainloopSm100TmaUmmaWarpSpecializedILi5ELi2ELi4ENS5_IJNS4_1CILi1EEESB_SB_EEEEENS5_IJNSA_ILi64EEENSA_ILi128EEESE_EEENS_10bfloat16_tENS5_IJlSB_lEEESH_SI_NS4_8TiledMMAINS4_8MMA_AtomIJNS4_20SM100_MMA_F16BF16_SSISH_SH_fLi64ELi128ELNS4_4UMMA5MajorE0ELSN_0ELNSM_7ScaleInE0ELSO_0EEEEEENS4_6LayoutISC_NS5_IJNSA_ILi0EEESS_SS_EEEEENS5_IJNS4_10UnderscoreESV_SV_EEEEENS4_13SM90_TMA_LOADENS4_14ComposedLayoutINS4_7SwizzleILi3ELi4ELi3EEENS4_18smem_ptr_flag_bitsILi16EEENSR_INS5_IJNSA_ILi8EEESE_EEENS5_IJSE_SB_EEEEEEEvNS4_8identityESY_S18_vS19_EENS_8epilogue10collective18CollectiveEpilogueINS1B_23Sm100TmaWarpSpecializedILi4ELi2ELi16ELb1ELb0EEEJSG_NS5_IJNSR_ISE_SB_EENSR_INSA_ILi32EEESB_EEEEESH_SI_SH_SI_NS1B_6fusion15FusionCallbacksIS1F_NS1K_17LinearCombinationISH_fSH_fLNS_15FloatRoundStyleE2EEESG_S1J_JEEENS4_5SM1004TMEM4LOAD26SM100_TMEM_LOAD_16dp256b4xESY_NSZ_INS10_ILi2ELi4ELi3EEES13_NSR_INS5_IJS14_S1H_EEENS5_IJS1H_SB_EEEEEEENS4_17SM75_U32x4_LDSM_NENS4_14SM90_TMA_STOREES1Y_NS4_17SM90_U32x4_STSM_NENS4_39AutoVectorizingCopyWithAssumedAlignmentILi128EEEEEEvvEEEEvNT_6ParamsE)
        .other          _ZN7cutlass13device_kernelINS_4gemm6kernel13GemmUniversalIN4cute5tupleIJiiiiEEENS1_10collective13CollectiveMmaINS1_35MainloopSm100TmaUmmaWarpSpecializedILi5ELi2ELi4ENS5_IJNS4_1CILi1EEESB_SB_EEEEENS5_IJNSA_ILi64EEENSA_ILi128EEESE_EEENS_10bfloat16_tENS5_IJlSB_lEEESH_SI_NS4_8TiledMMAINS4_8MMA_AtomIJNS4_20SM100_MMA_F16BF16_SSISH_SH_fLi64ELi128ELNS4_4UMMA5MajorE0ELSN_0ELNSM_7ScaleInE0ELSO_0EEEEEENS4_6LayoutISC_NS5_IJNSA_ILi0EEESS_SS_EEEEENS5_IJNS4_10UnderscoreESV_SV_EEEEENS4_13SM90_TMA_LOADENS4_14ComposedLayoutINS4_7SwizzleILi3ELi4ELi3EEENS4_18smem_ptr_flag_bitsILi16EEENSR_INS5_IJNSA_ILi8EEESE_EEENS5_IJSE_SB_EEEEEEEvNS4_8identityESY_S18_vS19_EENS_8epilogue10collective18CollectiveEpilogueINS1B_23Sm100TmaWarpSpecializedILi4ELi2ELi16ELb1ELb0EEEJSG_NS5_IJNSR_ISE_SB_EENSR_INSA_ILi32EEESB_EEEEESH_SI_SH_SI_NS1B_6fusion15FusionCallbacksIS1F_NS1K_17LinearCombinationISH_fSH_fLNS_15FloatRoundStyleE2EEESG_S1J_JEEENS4_5SM1004TMEM4LOAD26SM100_TMEM_LOAD_16dp256b4xESY_NSZ_INS10_ILi2ELi4ELi3EEES13_NSR_INS5_IJS14_S1H_EEENS5_IJS1H_SB_EEEEEEENS4_17SM75_U32x4_LDSM_NENS4_14SM90_TMA_STOREES1Y_NS4_17SM90_U32x4_STSM_NENS4_39AutoVectorizingCopyWithAssumedAlignmentILi128EEEEEEvvEEEEvNT_6ParamsE,@"STO_CUDA_ENTRY STV_DEFAULT"
_ZN7cutlass13device_kernelINS_4gemm6kernel13GemmUniversalIN4cute5tupleIJiiiiEEENS1_10collective13CollectiveMmaINS1_35MainloopSm100TmaUmmaWarpSpecializedILi5ELi2ELi4ENS5_IJNS4_1CILi1EEESB_SB_EEEEENS5_IJNSA_ILi64EEENSA_ILi128EEESE_EEENS_10bfloat16_tENS5_IJlSB_lEEESH_SI_NS4_8TiledMMAINS4_8MMA_AtomIJNS4_20SM100_MMA_F16BF16_SSISH_SH_fLi64ELi128ELNS4_4UMMA5MajorE0ELSN_0ELNSM_7ScaleInE0ELSO_0EEEEEENS4_6LayoutISC_NS5_IJNSA_ILi0EEESS_SS_EEEEENS5_IJNS4_10UnderscoreESV_SV_EEEEENS4_13SM90_TMA_LOADENS4_14ComposedLayoutINS4_7SwizzleILi3ELi4ELi3EEENS4_18smem_ptr_flag_bitsILi16EEENSR_INS5_IJNSA_ILi8EEESE_EEENS5_IJSE_SB_EEEEEEEvNS4_8identityESY_S18_vS19_EENS_8epilogue10collective18CollectiveEpilogueINS1B_23Sm100TmaWarpSpecializedILi4ELi2ELi16ELb1ELb0EEEJSG_NS5_IJNSR_ISE_SB_EENSR_INSA_ILi32EEESB_EEEEESH_SI_SH_SI_NS1B_6fusion15FusionCallbacksIS1F_NS1K_17LinearCombinationISH_fSH_fLNS_15FloatRoundStyleE2EEESG_S1J_JEEENS4_5SM1004TMEM4LOAD26SM100_TMEM_LOAD_16dp256b4xESY_NSZ_INS10_ILi2ELi4ELi3EEES13_NSR_INS5_IJS14_S1H_EEENS5_IJS1H_SB_EEEEEEENS4_17SM75_U32x4_LDSM_NENS4_14SM90_TMA_STOREES1Y_NS4_17SM90_U32x4_STSM_NENS4_39AutoVectorizingCopyWithAssumedAlignmentILi128EEEEEEvvEEEEvNT_6ParamsE:
[----:B------:R-:W1:Y:S01]  /*0000*/  LDC R1, c[0x0][0x37c] ;  /* 0x0000df00ff017b82 */ /* 0x000e620000000800 */
[----:B------:R-:W2:Y:S01]  /*0010*/  S2R R72, SR_TID.X ;  /* 0x0000000000487919 */ /* 0x000ea20000002100 */
[----:B------:R-:W3:Y:S01]  /*0020*/  LDCU.64 UR4, c[0x0][0x890] ;  /* 0x00011200ff0477ac */ /* 0x000ee20008000a00 */
[----:B------:R-:W-:Y:S02]  /*0030*/  PRMT R59, RZ, 0x7610, R59 ;  /* 0x00007610ff3b7816 */ /* 0x000fe4000000003b */
[----:B------:R-:W-:Y:S01]  /*0040*/  ELECT P5, URZ, PT ;  /* 0x0000000000ff782f */ /* 0x000fe200038a0000 */
[----:B------:R-:W4:Y:S01]  /*0050*/  LDCU.64 UR46, c[0x0][0x358] ;  /* 0x00006b00ff2e77ac */ /* 0x000f220008000a00 */
[----:B---3--:R-:W-:-:S04]  /*0060*/  UISETP.NE.U32.AND UP0, UPT, UR4, URZ, UPT ;  /* 0x000000ff0400728c */ /* 0x008fc8000bf05070 */
[----:B------:R-:W-:Y:S01]  /*0070*/  UISETP.NE.AND.EX UP0, UPT, UR5, URZ, UPT, UP0 ;  /* 0x000000ff0500728c */ /* 0x000fe2000bf05300 */
[----:B--2---:R-:W-:-:S05]  /*0080*/  SHF.R.U32.HI R65, RZ, 0x5, R72 ;  /* 0x00000005ff417819 */ /* 0x004fca0000011648 */
[----:B------:R-:W2:Y:S02]  /*0090*/  SHFL.IDX PT, R0, R65, RZ, 0x1f ;  /* 0x00001fff41007589 */ /* 0x000ea400000e0000 */
[----:B--2---:R-:W-:Y:S01]  /*00a0*/  R2UR UR8, R0 ;  /* 0x00000000000872ca */ /* 0x004fe200000e0000 */
[----:B-1--4-:R-:W-:-:S14]  /*00b0*/  BRA.U UP0, `(.L_x_0) ;  /* 0x00000001002c7547 */ /* 0x012fdc000b800000 */
[----:B------:R-:W1:Y:S02]  /*00c0*/  LDCU.64 UR6, c[0x0][0x888] ;  /* 0x00011100ff0677ac */ /* 0x000e640008000a00 */
[----:B-1----:R-:W-:-:S04]  /*00d0*/  UISETP.NE.U32.AND UP0, UPT, UR6, URZ, UPT ;  /* 0x000000ff0600728c */ /* 0x002fc8000bf05070 */
[----:B------:R-:W-:-:S09]  /*00e0*/  UISETP.NE.AND.EX UP0, UPT, UR7, URZ, UPT, UP0 ;  /* 0x000000ff0700728c */ /* 0x000fd2000bf05300 */
[----:B------:R-:W-:Y:S05]  /*00f0*/  BRA.U !UP0, `(.L_x_1) ;  /* 0x0000000108107547 */ /* 0x000fea000b800000 */
[----:B------:R-:W1:Y:S02]  /*0100*/  LDC.64 R2, c[0x0][0x888] ;  /* 0x00022200ff027b82 */ /* 0x000e640000000a00 */
[----:B-1----:R1:W5:Y:S01]  /*0110*/  LDG.E R35, desc[UR46][R2.64] ;  /* 0x0000002e02237981 */ /* 0x002362000c1e1900 */
[----:B------:R-:W-:Y:S01]  /*0120*/  HFMA2 R59, -RZ, RZ, 0, 5.9604644775390625e-08 ;  /* 0x00000001ff3b7431 */ /* 0x000fe200000001ff */
[----:B------:R-:W-:Y:S05]  /*0130*/  BRA `(.L_x_0) ;  /* 0x00000000000c7947 */ /* 0x000fea0003800000 */
.L_x_1:
[----:B------:R-:W1:Y:S01]  /*0140*/  LDCU UR6, c[0x0][0x880] ;  /* 0x00011000ff0677ac */ /* 0x000e620008000800 */
[----:B------:R-:W-:Y:S01]  /*0150*/  HFMA2 R59, -RZ, RZ, 0, 5.9604644775390625e-08 ;  /* 0x00000001ff3b7431 */ /* 0x000fe200000001ff */
[----:B-1----:R-:W-:-:S07]  /*0160*/  MOV R35, UR6 ;  /* 0x0000000600237c02 */ /* 0x002fce0008000f00 */
.L_x_0:
[----:B------:R-:W2:Y:S02]  /*0170*/  LDCU.64 UR6, c[0x0][0x8b0] ;  /* 0x00011600ff0677ac */ /* 0x000ea40008000a00 */
[----:B--2---:R-:W-:-:S04]  /*0180*/  UISETP.NE.U32.AND UP0, UPT, UR6, URZ, UPT ;  /* 0x000000ff0600728c */ /* 0x004fc8000bf05070 */
[----:B------:R-:W-:-:S09]  /*0190*/  UISETP.NE.AND.EX UP0, UPT, UR7, URZ, UPT, UP0 ;  /* 0x000000ff0700728c */ /* 0x000fd2000bf05300 */
[----:B------:R-:W-:Y:S05]  /*01a0*/  BRA.U UP0, `(.L_x_2) ;  /* 0x0000000100247547 */ /* 0x000fea000b800000 */
[----:B------:R-:W2:Y:S02]  /*01b0*/  LDCU.64 UR6, c[0x0][0x8a8] ;  /* 0x00011500ff0677ac */ /* 0x000ea40008000a00 */
[----:B--2---:R-:W-:-:S04]  /*01c0*/  UISETP.NE.U32.AND UP0, UPT, UR6, URZ, UPT ;  /* 0x000000ff0600728c */ /* 0x004fc8000bf05070 */
[----:B------:R-:W-:-:S09]  /*01d0*/  UISETP.NE.AND.EX UP0, UPT, UR7, URZ, UPT, UP0 ;  /* 0x000000ff0700728c */ /* 0x000fd2000bf05300 */
[----:B------:R-:W-:Y:S05]  /*01e0*/  BRA.U !UP0, `(.L_x_3) ;  /* 0x00000001080c7547 */ /* 0x000fea000b800000 */
[----:B-1----:R-:W1:Y:S02]  /*01f0*/  LDC.64 R2, c[0x0][0x8a8] ;  /* 0x00022a00ff027b82 */ /* 0x002e640000000a00 */
[----:B-1----:R2:W5:Y:S01]  /*0200*/  LDG.E R33, desc[UR46][R2.64] ;  /* 0x0000002e02217981 */ /* 0x002562000c1e1900 */
[----:B------:R-:W-:Y:S05]  /*0210*/  BRA `(.L_x_2) ;  /* 0x0000000000087947 */ /* 0x000fea0003800000 */
.L_x_3:
[----:B------:R-:W2:Y:S02]  /*0220*/  LDCU UR6, c[0x0][0x8a0] ;  /* 0x00011400ff0677ac */ /* 0x000ea40008000800 */
[----:B--2---:R-:W-:Y:S02]  /*0230*/  MOV R33, UR6 ;  /* 0x0000000600217c02 */ /* 0x004fe40008000f00 */
.L_x_2:
[----:B------:R-:W-:Y:S01]  /*0240*/  IMAD.U32 R0, RZ, RZ, UR8 ;  /* 0x00000008ff007e24 */ /* 0x000fe2000f8e00ff */
[----:B------:R-:W-:Y:S04]  /*0250*/  BSSY.RECONVERGENT B0, `(.L_x_4) ;  /* 0x000000c000007945 */ /* 0x000fe80003800200 */
[C---:B------:R-:W-:Y:S02]  /*0260*/  ISETP.NE.OR P1, PT, R0.reuse, 0x1, !P5 ;  /* 0x000000010000780c */ /* 0x040fe40006f25670 */
[----:B------:R-:W-:-:S11]  /*0270*/  ISETP.NE.OR P0, PT, R0, 0x3, !P5 ;  /* 0x000000030000780c */ /* 0x000fd60006f05670 */
[----:B------:R-:W-:Y:S05]  /*0280*/  @P1 BRA `(.L_x_5) ;  /* 0x0000000000201947 */ /* 0x000fea0003800000 */
[----:B------:R-:W3:Y:S02]  /*0290*/  LDCU.64 UR6, c[0x0][0x348] ;  /* 0x00006900ff0677ac */ /* 0x000ee40008000a00 */
[----:B---3--:R-:W-:Y:S02]  /*02a0*/  UIADD3 UR10, UP1, UPT, UR6, 0x80, URZ ;  /* 0x00000080060a7890 */ /* 0x008fe4000ff3e0ff */
[----:B------:R-:W-:Y:S02]  /*02b0*/  UIADD3 UR6, UP0, UPT, UR6, 0x180, URZ ;  /* 0x0000018006067890 */ /* 0x000fe4000ff1e0ff */
[----:B------:R-:W-:Y:S02]  /*02c0*/  UIADD3.X UR11, UPT, UPT, URZ, UR7, URZ, UP1, !UPT ;  /* 0x00000007ff0b7290 */ /* 0x000fe40008ffe4ff */
[----:B------:R-:W-:-:S07]  /*02d0*/  UIADD3.X UR7, UPT, UPT, URZ, UR7, URZ, UP0, !UPT ;  /* 0x00000007ff077290 */ /* 0x000fce00087fe4ff */
[----:B------:R3:W-:Y:S02]  /*02e0*/  UTMACCTL.PF [UR10] ;  /* 0x000000000a0079b9 */ /* 0x0007e40008040000 */
[----:B------:R3:W-:Y:S02]  /*02f0*/  UTMACCTL.PF [UR6] ;  /* 0x00000000060079b9 */ /* 0x0007e40008040000 */
[----:B---3--:R-:W-:Y:S01]  /*0300*/  NOP ;  /* 0x0000000000007918 */ /* 0x008fe20000000000 */
.L_x_5:
[----:B------:R-:W-:Y:S05]  /*0310*/  BSYNC.RECONVERGENT B0 ;  /* 0x0000000000007941 */ /* 0x000fea0003800200 */
.L_x_4:
[----:B------:R-:W-:Y:S04]  /*0320*/  BSSY.RECONVERGENT B0, `(.L_x_6) ;  /* 0x000000a000007945 */ /* 0x000fe80003800200 */
        /* <DEDUP_REMOVED lines=9> */
.L_x_7:
[----:B------:R-:W-:Y:S05]  /*03c0*/  BSYNC.RECONVERGENT B0 ;  /* 0x0000000000007941 */ /* 0x000fea0003800200 */
.L_x_6:
[----:B------:R-:W3:Y:S01]  /*03d0*/  LDCU.64 UR6, c[0x0][0x888] ;  /* 0x00011100ff0677ac */ /* 0x000ee20008000a00 */
[----:B------:R-:W-:Y:S02]  /*03e0*/  UISETP.EQ.U32.AND UP1, UPT, UR4, URZ, UPT ;  /* 0x000000ff0400728c */ /* 0x000fe4000bf22070 */
[----:B------:R-:W-:Y:S02]  /*03f0*/  UPLOP3.LUT UP2, UPT, UPT, UPT, UPT, 0x80, 0x8 ;  /* 0x000000000008789c */ /* 0x000fe40003f4f070 */
[----:B---3--:R-:W-:-:S04]  /*0400*/  UISETP.NE.U32.AND UP0, UPT, UR6, URZ, UPT ;  /* 0x000000ff0600728c */ /* 0x008fc8000bf05070 */
[----:B------:R-:W-:-:S04]  /*0410*/  UISETP.NE.AND.EX UP0, UPT, UR7, URZ, UPT, UP0 ;  /* 0x000000ff0700728c */ /* 0x000fc8000bf05300 */
[----:B------:R-:W-:-:S04]  /*0420*/  UISETP.EQ.OR.EX UP3, UPT, UR5, URZ, !UP0, UP1 ;  /* 0x000000ff0500728c */ /* 0x000fc8000c762710 */
[----:B------:R-:W-:-:S05]  /*0430*/  UP2UR UR50, UPR, URZ, 0x8 ;  /* 0x00000008ff327883 */ /* 0x000fca0008000000 */
[----:B------:R-:W-:Y:S07]  /*0440*/  BRA.U !UP3, `(.L_x_8) ;  /* 0x000000010b207547 */ /* 0x000fee000b800000 */
[----:B------:R-:W-:Y:S01]  /*0450*/  UISETP.NE.U32.AND UP2, UPT, UR4, URZ, UPT ;  /* 0x000000ff0400728c */ /* 0x000fe2000bf45070 */
[----:B-----5:R-:W-:Y:S01]  /*0460*/  FSETP.NEU.AND P0, PT, R35, RZ, PT ;  /* 0x000000ff2300720b */ /* 0x020fe20003f0d000 */
[----:B------:R-:W-:Y:S02]  /*0470*/  USEL UR4, URZ, 0xffffffff, UP0 ;  /* 0xffffffffff047887 */ /* 0x000fe40008000000 */
[----:B------:R-:W-:-:S10]  /*0480*/  UISETP.NE.AND.EX UP2, UPT, UR5, URZ, UPT, UP2 ;  /* 0x000000ff0500728c */ /* 0x000fd4000bf45320 */
[----:B------:R-:W-:Y:S01]  /*0490*/  VOTEU.ANY UP1, P0 ;  /* 0x0000000000ff7886 */ /* 0x000fe20000020100 */
[----:B------:R-:W-:-:S04]  /*04a0*/  @!UP2 USEL UR4, URZ, 0xffffffff, UP1 ;  /* 0xffffffffff04a887 */ /* 0x000fc80008800000 */
[----:B------:R-:W-:-:S04]  /*04b0*/  ULOP3.LUT UR4, UR4, 0x1, URZ, 0xc0, !UPT ;  /* 0x0000000104047892 */ /* 0x000fc8000f8ec0ff */
[----:B------:R-:W-:-:S11]  /*04c0*/  UISETP.NE.U32.AND UP2, UPT, UR4, 0x1, UPT ;  /* 0x000000010400788c */ /* 0x000fd6000bf45070 */
.L_x_8:
[----:B-12---:R-:W1:Y:S01]  /*04d0*/  SHFL.IDX PT, R2, R65, RZ, 0x1f ;  /* 0x00001fff41027589 */ /* 0x006e6200000e0000 */
[----:B------:R-:W-:-:S04]  /*04e0*/  UISETP.NE.AND UP1, UPT, UR8, 0x2, UPT ;  /* 0x000000020800788c */ /* 0x000fc8000bf25270 */
[----:B------:R-:W-:Y:S01]  /*04f0*/  USEL UR6, URZ, 0x1, UP1 ;  /* 0x00000001ff067887 */ /* 0x000fe20008800000 */
[----:B-1----:R-:W-:-:S13]  /*0500*/  ISETP.NE.AND P0, PT, R2, RZ, PT ;  /* 0x000000ff0200720c */ /* 0x002fda0003f05270 */
[----:B------:R-:W-:Y:S05]  /*0510*/  @P0 BRA `(.L_x_9) ;  /* 0x0000000000500947 */ /* 0x000fea0003800000 */
[----:B------:R-:W1:Y:S01]  /*0520*/  S2UR UR5, SR_CgaCtaId ;  /* 0x00000000000579c3 */ /* 0x000e620000008800 */
[----:B------:R-:W-:Y:S01]  /*0530*/  UMOV UR7, 0x400 ;  /* 0x0000040000077882 */ /* 0x000fe20000000000 */
[----:B------:R-:W-:Y:S01]  /*0540*/  UMOV UR4, 0x1 ;  /* 0x0000000100047882 */ /* 0x000fe20000000000 */
[----:B------:R-:W-:Y:S01]  /*0550*/  ELECT P0, URZ, PT ;  /* 0x0000000000ff782f */ /* 0x000fe20003800000 */
[----:B------:R-:W-:-:S04]  /*0560*/  UIADD3 UR10, UPT, UPT, -UR4, 0x100000, URZ ;  /* 0x00100000040a7890 */ /* 0x000fc8000fffe1ff */
[----:B------:R-:W-:Y:S02]  /*0570*/  USHF.L.U32 UR11, UR10, 0xb, URZ ;  /* 0x0000000b0a0b7899 */ /* 0x000fe400080006ff */
[----:B------:R-:W-:Y:S02]  /*0580*/  USHF.L.U32 UR10, UR10, 0x1, URZ ;  /* 0x000000010a0a7899 */ /* 0x000fe400080006ff */
[----:B-1----:R-:W-:Y:S01]  /*0590*/  ULEA UR5, UR5, UR7, 0x18 ;  /* 0x0000000705057291 */ /* 0x002fe2000f8ec0ff */
[----:B------:R-:W1:Y:S11]  /*05a0*/  FENCE.VIEW.ASYNC.S ;  /* 0x00000000000073c6 */ /* 0x000e760000000000 */
[----:B-1----:R1:W2:Y:S01]  /*05b0*/  SYNCS.EXCH.64 URZ, [UR5], UR10 ;  /* 0x0000000a05ff75b2 */ /* 0x0022a20008000100 */
[----:B------:R1:W3:Y:S01]  /*05c0*/  SYNCS.EXCH.64 URZ, [UR5+0x28], UR10 ;  /* 0x0000280a05ff75b2 */ /* 0x0002e20008000100 */
[----:B------:R1:W4:Y:S01]  /*05d0*/  SYNCS.EXCH.64 URZ, [UR5+0x8], UR10 ;  /* 0x0000080a05ff75b2 */ /* 0x0003220008000100 */
[----:B------:R1:W1:Y:S01]  /*05e0*/  SYNCS.EXCH.64 URZ, [UR5+0x30], UR10 ;  /* 0x0000300a05ff75b2 */ /* 0x0002620008000100 */
[----:B------:R1:W1:Y:S01]  /*05f0*/  SYNCS.EXCH.64 URZ, [UR5+0x10], UR10 ;  /* 0x0000100a05ff75b2 */ /* 0x0002620008000100 */
[----:B------:R1:W1:Y:S01]  /*0600*/  SYNCS.EXCH.64 URZ, [UR5+0x38], UR10 ;  /* 0x0000380a05ff75b2 */ /* 0x0002620008000100 */
[----:B------:R1:W1:Y:S01]  /*0610*/  SYNCS.EXCH.64 URZ, [UR5+0x18], UR10 ;  /* 0x0000180a05ff75b2 */ /* 0x0002620008000100 */
[----:B------:R1:W1:Y:S01]  /*0620*/  SYNCS.EXCH.64 URZ, [UR5+0x40], UR10 ;  /* 0x0000400a05ff75b2 */ /* 0x0002620008000100 */
[----:B------:R1:W1:Y:S01]  /*0630*/  SYNCS.EXCH.64 URZ, [UR5+0x20], UR10 ;  /* 0x0000200a05ff75b2 */ /* 0x0002620008000100 */
[----:B------:R1:W1:Y:S01]  /*0640*/  SYNCS.EXCH.64 URZ, [UR5+0x48], UR10 ;  /* 0x0000480a05ff75b2 */ /* 0x0002620008000100 */
[----:B------:R-:W-:Y:S01]  /*0650*/  NOP ;  /* 0x0000000000007918 */ /* 0x000fe20000000000 */
.L_x_9:
[----:B------:R-:W2:Y:S01]  /*0660*/  SHFL.IDX PT, R2, R65, RZ, 0x1f ;  /* 0x00001fff41027589 */ /* 0x000ea200000e0000 */
[----:B------:R-:W-:Y:S01]  /*0670*/  NOP ;  /* 0x0000000000007918 */ /* 0x000fe20000000000 */
[----:B--2---:R-:W-:-:S13]  /*0680*/  ISETP.NE.AND P0, PT, R2, 0x1, PT ;  /* 0x000000010200780c */ /* 0x004fda0003f05270 */
[----:B------:R-:W-:Y:S05]  /*0690*/  @P0 BRA `(.L_x_10) ;  /* 0x0000000000580947 */ /* 0x000fea0003800000 */
[----:B------:R-:W2:Y:S01]  /*06a0*/  S2UR UR7, SR_CgaCtaId ;  /* 0x00000000000779c3 */ /* 0x000ea20000008800 */
[----:B------:R-:W-:Y:S01]  /*06b0*/  UMOV UR9, 0x400 ;  /* 0x0000040000097882 */ /* 0x000fe20000000000 */
[----:B-1----:R-:W-:Y:S01]  /*06c0*/  UMOV UR5, 0x20 ;  /* 0x0000002000057882 */ /* 0x002fe20000000000 */
[----:B------:R-:W-:Y:S01]  /*06d0*/  UMOV UR4, 0x80 ;  /* 0x0000008000047882 */ /* 0x000fe20000000000 */
[----:B------:R-:W-:-:S04]  /*06e0*/  UIADD3 UR10, UPT, UPT, -UR5, 0x100000, URZ ;  /* 0x00100000050a7890 */ /* 0x000fc8000fffe1ff */
[----:B------:R-:W-:Y:S02]  /*06f0*/  USHF.L.U32 UR11, UR10, 0xb, URZ ;  /* 0x0000000b0a0b7899 */ /* 0x000fe400080006ff */
[----:B------:R-:W-:Y:S02]  /*0700*/  USHF.L.U32 UR10, UR10, 0x1, URZ ;  /* 0x000000010a0a7899 */ /* 0x000fe400080006ff */
[----:B------:R-:W-:-:S04]  /*0710*/  UIADD3 UR4, UPT, UPT, -UR4, 0x100000, URZ ;  /* 0x0010000004047890 */ /* 0x000fc8000fffe1ff */
[----:B------:R-:W-:Y:S02]  /*0720*/  USHF.L.U32 UR5, UR4, 0xb, URZ ;  /* 0x0000000b04057899 */ /* 0x000fe400080006ff */
[----:B------:R-:W-:Y:S01]  /*0730*/  USHF.L.U32 UR4, UR4, 0x1, URZ ;  /* 0x0000000104047899 */ /* 0x000fe200080006ff */
[----:B------:R-:W-:Y:S01]  /*0740*/  ELECT P0, URZ, PT ;  /* 0x0000000000ff782f */ /* 0x000fe20003800000 */
[----:B--2---:R-:W-:Y:S01]  /*0750*/  ULEA UR7, UR7, UR9, 0x18 ;  /* 0x0000000907077291 */ /* 0x004fe2000f8ec0ff */
[----:B------:R-:W1:Y:S11]  /*0760*/  FENCE.VIEW.ASYNC.S ;  /* 0x00000000000073c6 */ /* 0x000e760000000000 */
[----:B-1----:R2:W1:Y:S01]  /*0770*/  SYNCS.EXCH.64 URZ, [UR7+0x50], UR10 ;  /* 0x0000500a07ff75b2 */ /* 0x0024620008000100 */
[----:B------:R2:W1:Y:S01]  /*0780*/  SYNCS.EXCH.64 URZ, [UR7+0x70], UR4 ;  /* 0x0000700407ff75b2 */ /* 0x0004620008000100 */
[----:B------:R2:W1:Y:S01]  /*0790*/  SYNCS.EXCH.64 URZ, [UR7+0x58], UR10 ;  /* 0x0000580a07ff75b2 */ /* 0x0004620008000100 */
[----:B------:R2:W1:Y:S01]  /*07a0*/  SYNCS.EXCH.64 URZ, [UR7+0x78], UR4 ;  /* 0x0000780407ff75b2 */ /* 0x0004620008000100 */
[----:B------:R2:W1:Y:S01]  /*07b0*/  SYNCS.EXCH.64 URZ, [UR7+0x60], UR10 ;  /* 0x0000600a07ff75b2 */ /* 0x0004620008000100 */
[----:B------:R2:W1:Y:S01]  /*07c0*/  SYNCS.EXCH.64 URZ, [UR7+0x80], UR4 ;  /* 0x0000800407ff75b2 */ /* 0x0004620008000100 */
[----:B------:R2:W1:Y:S01]  /*07d0*/  SYNCS.EXCH.64 URZ, [UR7+0x68], UR10 ;  /* 0x0000680a07ff75b2 */ /* 0x0004620008000100 */
[----:B------:R2:W1:Y:S02]  /*07e0*/  SYNCS.EXCH.64 URZ, [UR7+0x88], UR4 ;  /* 0x0000880407ff75b2 */ /* 0x0004640008000100 */
[----:B--2---:R-:W-:Y:S01]  /*07f0*/  NOP ;  /* 0x0000000000007918 */ /* 0x004fe20000000000 */
.L_x_10:
[----:B------:R-:W2:Y:S01]  /*0800*/  SHFL.IDX PT, R2, R65, RZ, 0x1f ;  /* 0x00001fff41027589 */ /* 0x000ea200000e0000 */
[----:B------:R-:W-:Y:S01]  /*0810*/  NOP ;  /* 0x0000000000007918 */ /* 0x000fe20000000000 */
[----:B--2---:R-:W-:-:S13]  /*0820*/  ISETP.NE.AND P0, PT, R2, 0x3, PT ;  /* 0x000000030200780c */ /* 0x004fda0003f05270 */
[----:B------:R-:W-:Y:S05]  /*0830*/  @P0 BRA `(.L_x_11) ;  /* 0x0000000000300947 */ /* 0x000fea0003800000 */
[----:B-1----:R-:W1:Y:S01]  /*0840*/  S2UR UR5, SR_CgaCtaId ;  /* 0x00000000000579c3 */ /* 0x002e620000008800 */
        /* <DEDUP_REMOVED lines=8> */
[----:B-1----:R2:W1:Y:S01]  /*08d0*/  SYNCS.EXCH.64 URZ, [UR5+0x90], UR10 ;  /* 0x0000900a05ff75b2 */ /* 0x0024620008000100 */
[----:B------:R2:W1:Y:S02]  /*08e0*/  SYNCS.EXCH.64 URZ, [UR5+0x98], UR10 ;  /* 0x0000980a05ff75b2 */ /* 0x0004640008000100 */
[----:B--2---:R-:W-:Y:S01]  /*08f0*/  NOP ;  /* 0x0000000000007918 */ /* 0x004fe20000000000 */
.L_x_11:
[----:B------:R-:W2:Y:S01]  /*0900*/  SHFL.IDX PT, R2, R65, RZ, 0x1f ;  /* 0x00001fff41027589 */ /* 0x000ea200000e0000 */
[----:B------:R-:W-:Y:S01]  /*0910*/  NOP ;  /* 0x0000000000007918 */ /* 0x000fe20000000000 */
[----:B--2---:R-:W-:-:S13]  /*0920*/  ISETP.NE.AND P0, PT, R2, 0x4, PT ;  /* 0x000000040200780c */ /* 0x004fda0003f05270 */
[----:B------:R-:W-:Y:S05]  /*0930*/  @P0 BRA `(.L_x_12) ;  /* 0x00000000004c0947 */ /* 0x000fea0003800000 */
[----:B-1----:R-:W1:Y:S01]  /*0940*/  S2UR UR5, SR_CgaCtaId ;  /* 0x00000000000579c3 */ /* 0x002e620000008800 */
[----:B------:R-:W-:Y:S01]  /*0950*/  UMOV UR9, 0x100 ;  /* 0x0000010000097882 */ /* 0x000fe20000000000 */
[----:B------:R-:W-:Y:S01]  /*0960*/  UMOV UR7, 0x400 ;  /* 0x0000040000077882 */ /* 0x000fe20000000000 */
[----:B------:R-:W-:Y:S01]  /*0970*/  USEL UR9, UR9, 0xe0, UP2 ;  /* 0x000000e009097887 */ /* 0x000fe20009000000 */
[----:B------:R-:W-:Y:S01]  /*0980*/  UMOV UR4, 0x1 ;  /* 0x0000000100047882 */ /* 0x000fe20000000000 */
[----:B------:R-:W-:Y:S01]  /*0990*/  ELECT P0, URZ, PT ;  /* 0x0000000000ff782f */ /* 0x000fe20003800000 */
[----:B------:R-:W-:-:S04]  /*09a0*/  UIADD3 UR10, UPT, UPT, -UR4, 0x100000, URZ ;  /* 0x00100000040a7890 */ /* 0x000fc8000fffe1ff */
[----:B------:R-:W-:Y:S02]  /*09b0*/  USHF.L.U32 UR11, UR10, 0xb, URZ ;  /* 0x0000000b0a0b7899 */ /* 0x000fe400080006ff */
[----:B------:R-:W-:Y:S02]  /*09c0*/  USHF.L.U32 UR10, UR10, 0x1, URZ ;  /* 0x000000010a0a7899 */ /* 0x000fe400080006ff */
[----:B------:R-:W-:-:S04]  /*09d0*/  UIADD3 UR12, UPT, UPT, -UR9, 0x100000, URZ ;  /* 0x00100000090c7890 */ /* 0x000fc8000fffe1ff */
[----:B------:R-:W-:Y:S02]  /*09e0*/  USHF.L.U32 UR13, UR12, 0xb, URZ ;  /* 0x0000000b0c0d7899 */ /* 0x000fe400080006ff */
[----:B------:R-:W-:Y:S02]  /*09f0*/  USHF.L.U32 UR12, UR12, 0x1, URZ ;  /* 0x000000010c0c7899 */ /* 0x000fe400080006ff */
[----:B-1----:R-:W-:Y:S01]  /*0a00*/  ULEA UR5, UR5, UR7, 0x18 ;  /* 0x0000000705057291 */ /* 0x002fe2000f8ec0ff */
[----:B------:R-:W1:Y:S11]  /*0a10*/  FENCE.VIEW.ASYNC.S ;  /* 0x00000000000073c6 */ /* 0x000e760000000000 */
[----:B-1----:R2:W1:Y:S01]  /*0a20*/  SYNCS.EXCH.64 URZ, [UR5+0xa0], UR10 ;  /* 0x0000a00a05ff75b2 */ /* 0x0024620008000100 */
[----:B------:R2:W1:Y:S01]  /*0a30*/  SYNCS.EXCH.64 URZ, [UR5+0xb0], UR12 ;  /* 0x0000b00c05ff75b2 */ /* 0x0004620008000100 */
[----:B------:R2:W1:Y:S01]  /*0a40*/  SYNCS.EXCH.64 URZ, [UR5+0xa8], UR10 ;  /* 0x0000a80a05ff75b2 */ /* 0x0004620008000100 */
[----:B------:R2:W1:Y:S02]  /*0a50*/  SYNCS.EXCH.64 URZ, [UR5+0xb8], UR12 ;  /* 0x0000b80c05ff75b2 */ /* 0x0004640008000100 */
[----:B--2---:R-:W-:Y:S01]  /*0a60*/  NOP ;  /* 0x0000000000007918 */ /* 0x004fe20000000000 */
.L_x_12:
        /* <DEDUP_REMOVED lines=26> */
.L_x_13:
        /* <DEDUP_REMOVED lines=18> */
.L_x_14:
[----:B-1----:R-:W1:Y:S01]  /*0d30*/  S2UR UR5, SR_CTAID.X ;  /* 0x00000000000579c3 */ /* 0x002e620000002500 */
[----:B------:R-:W-:-:S05]  /*0d40*/  CS2R.32 R60, SR_CgaSize ;  /* 0x00000000003c7805 */ /* 0x000fca0000008a00 */
[----:B------:R-:W-:-:S05]  /*0d50*/  IMAD R60, R60, -0xa0, RZ ;  /* 0xffffff603c3c7824 */ /* 0x000fca00078e02ff */
[----:B------:R-:W-:-:S14]  /*0d60*/  R2UR UR9, R60 ;  /* 0x000000003c0972ca */ /* 0x000fdc00000e0000 */
[----:B------:R-:W2:Y:S01]  /*0d70*/  LDCU UR9, c[0x0][UR9+0x2b0] ;  /* 0x00005600090977ac */ /* 0x000ea20008000800 */
[----:B------:R-:W-:Y:S01]  /*0d80*/  NOP ;  /* 0x0000000000007918 */ /* 0x000fe20000000000 */
[----:B------:R-:W-:-:S05]  /*0d90*/  CS2R.32 R60, SR_CgaSize ;  /* 0x00000000003c7805 */ /* 0x000fca0000008a00 */
[----:B------:R-:W-:-:S05]  /*0da0*/  IMAD R60, R60, -0xa0, RZ ;  /* 0xffffff603c3c7824 */ /* 0x000fca00078e02ff */
[----:B------:R-:W-:-:S14]  /*0db0*/  R2UR UR7, R60 ;  /* 0x000000003c0772ca */ /* 0x000fdc00000e0000 */
[----:B------:R-:W3:Y:S01]  /*0dc0*/  LDCU UR7, c[0x0][UR7+0x2b4] ;  /* 0x00005680070777ac */ /* 0x000ee20008000800 */
[----:B------:R-:W4:Y:S08]  /*0dd0*/  S2UR UR4, SR_CTAID.Y ;  /* 0x00000000000479c3 */ /* 0x000f300000002600 */
[----:B------:R-:W3:Y:S01]  /*0de0*/  LDC R9, c[0x0][0xb24] ;  /* 0x0002c900ff097b82 */ /* 0x000ee20000000800 */
[----:B-1----:R-:W-:-:S02]  /*0df0*/  I2FP.F32.U32 R4, UR5 ;  /* 0x0000000500047c45 */ /* 0x002fc40008201000 */
[----:B------:R-:W-:-:S05]  /*0e00*/  CS2R.32 R5, SR_CgaSize ;  /* 0x0000000000057805 */ /* 0x000fca0000008a00 */
[----:B------:R-:W-:-:S06]  /*0e10*/  IMAD R5, R5, -0xa0, RZ ;  /* 0xffffff6005057824 */ /* 0x000fcc00078e02ff */
[----:B------:R-:W1:Y:S01]  /*0e20*/  LDC R5, c[0x0][R5+0x2a0] ;  /* 0x0000a80005057b82 */ /* 0x000e620000000800 */
[----:B------:R-:W-:Y:S01]  /*0e30*/  MOV R21, UR5 ;  /* 0x0000000500157c02 */ /* 0x000fe20008000f00 */
[----:B--2---:R-:W-:Y:S01]  /*0e40*/  FMUL R4, R4, UR9 ;  /* 0x0000000904047c20 */ /* 0x004fe20008400000 */
[----:B----4-:R-:W-:Y:S02]  /*0e50*/  I2FP.F32.U32 R2, UR4 ;  /* 0x0000000400027c45 */ /* 0x010fe40008201000 */
[----:B------:R-:W-:-:S05]  /*0e60*/  CS2R.32 R3, SR_CgaSize ;  /* 0x0000000000037805 */ /* 0x000fca0000008a00 */
[----:B------:R-:W-:-:S06]  /*0e70*/  IMAD R3, R3, -0xa0, RZ ;  /* 0xffffff6003037824 */ /* 0x000fcc00078e02ff */
[----:B------:R-:W2:Y:S01]  /*0e80*/  LDC R3, c[0x0][R3+0x2a4] ;  /* 0x0000a90003037b82 */ /* 0x000ea20000000800 */
[----:B------:R-:W4:Y:S01]  /*0e90*/  F2I.U32.TRUNC.NTZ R60, R4 ;  /* 0x00000004003c7305 */ /* 0x000f22000020f000 */
[----:B------:R-:W-:Y:S01]  /*0ea0*/  MOV R20, UR4 ;  /* 0x0000000400147c02 */ /* 0x000fe20008000f00 */
[----:B---3--:R-:W-:-:S05]  /*0eb0*/  FMUL R2, R2, UR7 ;  /* 0x0000000702027c20 */ /* 0x008fca0008400000 */
[----:B------:R-:W-:Y:S01]  /*0ec0*/  BAR.SYNC.DEFER_BLOCKING 0x0 ;  /* 0x0000000000007b1d */ /* 0x000fe20000010000 */
[----:B------:R-:W-:-:S05]  /*0ed0*/  ISETP.GE.AND P0, PT, R9, 0x1, PT ;  /* 0x000000010900780c */ /* 0x000fca0003f06270 */
[----:B------:R-:W3:Y:S02]  /*0ee0*/  F2I.U32.TRUNC.NTZ R58, R2 ;  /* 0x00000002003a7305 */ /* 0x000ee4000020f000 */
[----:B------:R-:W2:Y:S01]  /*0ef0*/  S2UR UR36, SR_CTAID.Z ;  /* 0x00000000002479c3 */ /* 0x000ea20000002700 */
[----:B----4-:R-:W-:-:S05]  /*0f00*/  IADD3 R60, PT, PT, -R60, RZ, RZ ;  /* 0x000000ff3c3c7210 */ /* 0x010fca0007ffe1ff */
[----:B-1----:R-:W-:Y:S01]  /*0f10*/  IMAD R60, R5, R60, UR5 ;  /* 0x00000005053c7e24 */ /* 0x002fe2000f8e023c */
[----:B---3--:R-:W-:-:S05]  /*0f20*/  IADD3 R58, PT, PT, -R58, RZ, RZ ;  /* 0x000000ff3a3a7210 */ /* 0x008fca0007ffe1ff */
[----:B--2---:R-:W-:Y:S01]  /*0f30*/  IMAD R58, R3, R58, UR4 ;  /* 0x00000004033a7e24 */ /* 0x004fe2000f8e023a */
[----:B------:R-:W-:Y:S06]  /*0f40*/  @!P0 BRA `(.L_x_15) ;  /* 0x0000000000b88947 */ /* 0x000fec0003800000 */
[----:B------:R-:W1:Y:S01]  /*0f50*/  LDC.64 R4, c[0x0][0xb18] ;  /* 0x0002c600ff047b82 */ /* 0x000e620000000a00 */
[----:B------:R-:W-:-:S07]  /*0f60*/  ISETP.NE.AND P0, PT, R9, 0x1, PT ;  /* 0x000000010900780c */ /* 0x000fce0003f05270 */
[----:B------:R-:W2:Y:S08]  /*0f70*/  LDC R10, c[0x0][0xb0c] ;  /* 0x0002c300ff0a7b82 */ /* 0x000eb00000000800 */
[----:B------:R-:W3:Y:S08]  /*0f80*/  LDC R11, c[0x0][0x370] ;  /* 0x0000dc00ff0b7b82 */ /* 0x000ef00000000800 */
[----:B------:R-:W4:Y:S01]  /*0f90*/  LDC R12, c[0x0][0x374] ;  /* 0x0000dd00ff0c7b82 */ /* 0x000f220000000800 */
[----:B-1----:R-:W-:-:S07]  /*0fa0*/  ISETP.NE.AND P1, PT, R4, 0x1, PT ;  /* 0x000000010400780c */ /* 0x002fce0003f25270 */
[----:B------:R-:W3:Y:S01]  /*0fb0*/  LDC.64 R6, c[0x0][0xb10] ;  /* 0x0002c400ff067b82 */ /* 0x000ee20000000a00 */
[----:B--2---:R-:W-:-:S07]  /*0fc0*/  ISETP.NE.AND P2, PT, R10, 0x1, PT ;  /* 0x000000010a00780c */ /* 0x004fce0003f45270 */
[----:B------:R-:W1:Y:S08]  /*0fd0*/  LDC R8, c[0x0][0xb20] ;  /* 0x0002c800ff087b82 */ /* 0x000e700000000800 */
[----:B------:R-:W2:Y:S01]  /*0fe0*/  LDC.64 R2, c[0x0][0xb28] ;  /* 0x0002ca00ff027b82 */ /* 0x000ea20000000a00 */
[----:B----4-:R-:W-:-:S04]  /*0ff0*/  IMAD.HI.U32 R13, R12, R5, RZ ;  /* 0x000000050c0d7227 */ /* 0x010fc800078e00ff */
[----:B------:R-:W-:-:S04]  /*1000*/  IMAD.HI.U32 R5, R20, R5, RZ ;  /* 0x0000000514057227 */ /* 0x000fc800078e00ff */
[----:B---3--:R-:W-:-:S04]  /*1010*/  IMAD.HI.U32 R14, R11, R6, RZ ;  /* 0x000000060b0e7227 */ /* 0x008fc800078e00ff */
[C---:B------:R-:W-:Y:S01]  /*1020*/  IMAD.HI.U32 R16, R21.reuse, R6, RZ ;  /* 0x0000000615107227 */ /* 0x040fe200078e00ff */
[-C--:B------:R-:W-:Y:S02]  /*1030*/  @P2 SHF.R.U32.HI R11, RZ, R7.reuse, R14 ;  /* 0x00000007ff0b2219 */ /* 0x080fe4000001160e */
[-C--:B-1----:R-:W-:Y:S02]  /*1040*/  @P1 SHF.R.U32.HI R12, RZ, R8.reuse, R13 ;  /* 0x00000008ff0c1219 */ /* 0x082fe4000001160d */
[----:B------:R-:W-:Y:S02]  /*1050*/  SHF.R.U32.HI R5, RZ, R8, R5 ;  /* 0x00000008ff057219 */ /* 0x000fe40000011605 */
[----:B------:R-:W-:Y:S02]  /*1060*/  SHF.R.U32.HI R16, RZ, R7, R16 ;  /* 0x00000007ff107219 */ /* 0x000fe40000011610 */
[----:B------:R-:W-:Y:S01]  /*1070*/  SEL R5, R20, R5, !P1 ;  /* 0x0000000514057207 */ /* 0x000fe20004800000 */
[----:B--2---:R-:W-:Y:S01]  /*1080*/  IMAD.HI.U32 R14, R12, R2, RZ ;  /* 0x000000020c0e7227 */ /* 0x004fe200078e00ff */
[----:B------:R-:W-:-:S02]  /*1090*/  SEL R7, R21, R16, !P2 ;  /* 0x0000001015077207 */ /* 0x000fc40005000000 */
[----:B------:R-:W-:Y:S01]  /*10a0*/  IADD3 R13, PT, PT, -R5, RZ, RZ ;  /* 0x000000ff050d7210 */ /* 0x000fe20007ffe1ff */
[----:B------:R-:W-:Y:S01]  /*10b0*/  IMAD.HI.U32 R6, R11, R2, RZ ;  /* 0x000000020b067227 */ /* 0x000fe200078e00ff */
[----:B------:R-:W-:-:S03]  /*10c0*/  @P0 SHF.R.U32.HI R12, RZ, R3, R14 ;  /* 0x00000003ff0c0219 */ /* 0x000fc6000001160e */
[----:B------:R-:W-:Y:S01]  /*10d0*/  IMAD R13, R4, R13, R20 ;  /* 0x0000000d040d7224 */ /* 0x000fe200078e0214 */
[----:B------:R-:W-:Y:S01]  /*10e0*/  @P0 SHF.R.U32.HI R11, RZ, R3, R6 ;  /* 0x00000003ff0b0219 */ /* 0x000fe20000011606 */
[----:B------:R-:W-:-:S04]  /*10f0*/  IMAD R12, R12, R9, RZ ;  /* 0x000000090c0c7224 */ /* 0x000fc800078e02ff */
[----:B------:R-:W-:Y:S01]  /*1100*/  IMAD R6, R11, R9, RZ ;  /* 0x000000090b067224 */ /* 0x000fe200078e02ff */
[----:B------:R-:W-:-:S04]  /*1110*/  ISETP.GE.AND P1, PT, R5, R12, PT ;  /* 0x0000000c0500720c */ /* 0x000fc80003f26270 */
[----:B------:R-:W-:Y:S01]  /*1120*/  ISETP.GE.OR P1, PT, R7, R6, P1 ;  /* 0x000000060700720c */ /* 0x000fe20000f26670 */
[----:B------:R-:W-:-:S05]  /*1130*/  IMAD.HI.U32 R6, R5, R2, RZ ;  /* 0x0000000205067227 */ /* 0x000fca00078e00ff */
[----:B------:R-:W-:-:S04]  /*1140*/  SHF.R.U32.HI R6, RZ, R3, R6 ;  /* 0x00000003ff067219 */ /* 0x000fc80000011606 */
[----:B------:R-:W-:-:S03]  /*1150*/  SEL R6, R5, R6, !P0 ;  /* 0x0000000605067207 */ /* 0x000fc60004000000 */
[----:B------:R-:W-:Y:S01]  /*1160*/  @!P1 IMAD.HI.U32 R8, R7, R2, RZ ;  /* 0x0000000207089227 */ /* 0x000fe200078e00ff */
[----:B------:R-:W-:-:S04]  /*1170*/  IADD3 R2, PT, PT, -R6, RZ, RZ ;  /* 0x000000ff06027210 */ /* 0x000fc80007ffe1ff */
[----:B------:R-:W-:Y:S01]  /*1180*/  @!P1 SHF.R.U32.HI R8, RZ, R3, R8 ;  /* 0x00000003ff089219 */ /* 0x000fe20000011608 */
[----:B------:R-:W-:-:S03]  /*1190*/  IMAD R2, R9, R2, R5 ;  /* 0x0000000209027224 */ /* 0x000fc600078e0205 */
[----:B------:R-:W-:-:S05]  /*11a0*/  @!P1 SEL R3, R7, R8, !P0 ;  /* 0x0000000807039207 */ /* 0x000fca0004000000 */
[--C-:B------:R-:W-:Y:S02]  /*11b0*/  @!P1 IMAD.IADD R6, R6, 0x1, -R3.reuse ;  /* 0x0000000106069824 */ /* 0x100fe400078e0a03 */
[----:B------:R-:W-:Y:S01]  /*11c0*/  @!P1 IMAD R3, R2, R11, R3 ;  /* 0x0000000b02039224 */ /* 0x000fe200078e0203 */
[----:B------:R-:W-:Y:S01]  /*11d0*/  IADD3 R2, PT, PT, -R7, RZ, RZ ;  /* 0x000000ff07027210 */ /* 0x000fe20007ffe1ff */
[----:B------:R-:W-:Y:S02]  /*11e0*/  @!P1 IMAD R5, R6, R9, R7 ;  /* 0x0000000906059224 */ /* 0x000fe400078e0207 */
[----:B------:R-:W-:Y:S02]  /*11f0*/  @!P1 IMAD.MOV.U32 R7, RZ, RZ, R3 ;  /* 0x000000ffff079224 */ /* 0x000fe400078e0003 */
[----:B------:R-:W-:Y:S02]  /*1200*/  IMAD R2, R10, R2, R21 ;  /* 0x000000020a027224 */ /* 0x000fe400078e0215 */
[----:B------:R-:W-:-:S02]  /*1210*/  IMAD R20, R5, R4, R13 ;  /* 0x0000000405147224 */ /* 0x000fc400078e020d */
[----:B------:R-:W-:Y:S02]  /*1220*/  IMAD R21, R7, R10, R2 ;  /* 0x0000000a07157224 */ /* 0x000fe400078e0202 */
.L_x_15:
[----:B------:R-:W1:Y:S01]  /*1230*/  LDCU UR4, c[0x0][0xb30] ;  /* 0x00016600ff0477ac */ /* 0x000e620008000800 */
[----:B------:R-:W2:Y:S08]  /*1240*/  S2UR UR37, SR_CgaCtaId ;  /* 0x00000000002579c3 */ /* 0x000eb00000008800 */
[----:B------:R-:W3:Y:S01]  /*1250*/  LDC R26, c[0x0][0xb24] ;  /* 0x0002c900ff1a7b82 */ /* 0x000ee20000000800 */
[----:B-1----:R-:W-:-:S09]  /*1260*/  UISETP.NE.AND UP1, UPT, UR4, 0x1, UPT ;  /* 0x000000010400788c */ /* 0x002fd2000bf25270 */
[----:B--2---:R-:W-:Y:S05]  /*1270*/  BRA.U UP1, `(.L_x_16) ;  /* 0x0000000101407547 */ /* 0x004fea000b800000 */
[----:B------:R-:W1:Y:S08]  /*1280*/  LDC.64 R4, c[0x0][0xb10] ;  /* 0x0002c400ff047b82 */ /* 0x000e700000000a00 */
[----:B------:R-:W2:Y:S08]  /*1290*/  LDC.64 R2, c[0x0][0xb18] ;  /* 0x0002c600ff027b82 */ /* 0x000eb00000000a00 */
[----:B------:R-:W4:Y:S08]  /*12a0*/  LDC R6, c[0x0][0xb20] ;  /* 0x0002c800ff067b82 */ /* 0x000f300000000800 */
[----:B------:R-:W3:Y:S01]  /*12b0*/  LDC R8, c[0x0][0xb0c] ;  /* 0x0002c300ff087b82 */ /* 0x000ee20000000800 */
[----:B-1----:R-:W-:-:S05]  /*12c0*/  IMAD.HI.U32 R4, R21, R4, RZ ;  /* 0x0000000415047227 */ /* 0x002fca00078e00ff */
[----:B------:R-:W-:Y:S01]  /*12d0*/  SHF.R.U32.HI R4, RZ, R5, R4 ;  /* 0x00000005ff047219 */ /* 0x000fe20000011604 */
[----:B--2---:R-:W-:Y:S01]  /*12e0*/  IMAD.HI.U32 R3, R20, R3, RZ ;  /* 0x0000000314037227 */ /* 0x004fe200078e00ff */
[----:B------:R-:W-:-:S04]  /*12f0*/  ISETP.NE.AND P0, PT, R2, 0x1, PT ;  /* 0x000000010200780c */ /* 0x000fc80003f05270 */
[----:B----4-:R-:W-:-:S04]  /*1300*/  SHF.R.U32.HI R3, RZ, R6, R3 ;  /* 0x00000006ff037219 */ /* 0x010fc80000011603 */
[----:B------:R-:W-:Y:S02]  /*1310*/  SEL R3, R20, R3, !P0 ;  /* 0x0000000314037207 */ /* 0x000fe40004000000 */
[----:B---3--:R-:W-:-:S04]  /*1320*/  ISETP.NE.AND P1, PT, R8, 0x1, PT ;  /* 0x000000010800780c */ /* 0x008fc80003f25270 */
[----:B------:R-:W-:-:S05]  /*1330*/  SEL R4, R21, R4, !P1 ;  /* 0x0000000415047207 */ /* 0x000fca0004800000 */
[----:B------:R-:W-:Y:S02]  /*1340*/  IMAD.IADD R5, R3, 0x1, -R4 ;  /* 0x0000000103057824 */ /* 0x000fe400078e0a04 */
[----:B------:R-:W-:Y:S02]  /*1350*/  IMAD.IADD R3, R4, 0x1, -R3 ;  /* 0x0000000104037824 */ /* 0x000fe400078e0a03 */
[----:B------:R-:W-:Y:S02]  /*1360*/  IMAD R21, R5, R8, R21 ;  /* 0x0000000805157224 */ /* 0x000fe400078e0215 */
[----:B------:R-:W-:-:S07]  /*1370*/  IMAD R20, R3, R2, R20 ;  /* 0x0000000203147224 */ /* 0x000fce00078e0214 */
.L_x_16:
[----:B------:R-:W-:Y:S01]  /*1380*/  BAR.SYNC.DEFER_BLOCKING 0x0 ;  /* 0x0000000000007b1d */ /* 0x000fe20000010000 */
[----:B------:R-:W-:Y:S01]  /*1390*/  UISETP.NE.AND UP1, UPT, UR8, 0x2, UPT ;  /* 0x000000020800788c */ /* 0x000fe2000bf25270 */
[----:B------:R-:W-:Y:S02]  /*13a0*/  ISETP.NE.OR P5, PT, R0, 0x2, !P5 ;  /* 0x000000020000780c */ /* 0x000fe40006fa5670 */
[----:B------:R-:W-:-:S06]  /*13b0*/  LOP3.LUT R2, R72, 0x1f, RZ, 0xc0, !PT ;  /* 0x0000001f48027812 */ /* 0x000fcc00078ec0ff */
[----:B------:R-:W-:Y:S05]  /*13c0*/  BRA.U UP1, `(.L_x_17) ;  /* 0x0000001101847547 */ /* 0x000fea000b800000 */
[----:B------:R-:W1:Y:S01]  /*13d0*/  LDCU UR13, c[0x0][0x38c] ;  /* 0x00007180ff0d77ac */ /* 0x000e620008000800 */
[----:B------:R-:W2:Y:S01]  /*13e0*/  LDC R9, c[0x0][0x370] ;  /* 0x0000dc00ff097b82 */ /* 0x000ea20000000800 */
[----:B------:R-:W-:Y:S01]  /*13f0*/  PLOP3.LUT P1, PT, PT, PT, UP2, 0x80, 0x8 ;  /* 0x000000000008781c */ /* 0x000fe20003f2f028 */
[----:B------:R-:W-:Y:S01]  /*1400*/  HFMA2 R12, -RZ, RZ, 0, 0 ;  /* 0x00000000ff0c7431 */ /* 0x000fe200000001ff */
[----:B------:R-:W-:Y:S01]  /*1410*/  ISETP.EQ.OR P4, PT, R2, RZ, P5 ;  /* 0x000000ff0200720c */ /* 0x000fe20002f82670 */
[----:B------:R-:W-:Y:S01]  /*1420*/  IMAD.MOV.U32 R15, RZ, RZ, 0x1 ;  /* 0x00000001ff0f7424 */ /* 0x000fe200078e00ff */
[----:B------:R-:W-:Y:S01]  /*1430*/  PLOP3.LUT P1, PT, P1, PT, PT, 0x8, 0x80 ;  /* 0x000000000080781c */ /* 0x000fe20000f2e170 */
[----:B------:R-:W-:Y:S01]  /*1440*/  IMAD.MOV.U32 R14, RZ, RZ, RZ ;  /* 0x000000ffff0e7224 */ /* 0x000fe200078e00ff */
[----:B------:R-:W-:Y:S01]  /*1450*/  MOV R8, 0x1 ;  /* 0x0000000100087802 */ /* 0x000fe20000000f00 */
[----:B------:R-:W4:Y:S01]  /*1460*/  LDC R0, c[0x0][0x374] ;  /* 0x0000dd00ff007b82 */ /* 0x000f220000000800 */
[----:B------:R-:W-:Y:S01]  /*1470*/  IMAD.MOV.U32 R10, RZ, RZ, RZ ;  /* 0x000000ffff0a7224 */ /* 0x000fe200078e00ff */
[----:B------:R-:W2:Y:S01]  /*1480*/  LDCU.64 UR22, c[0x0][0x348] ;  /* 0x00006900ff1677ac */ /* 0x000ea20008000a00 */
[----:B------:R-:W-:Y:S01]  /*1490*/  UMOV UR6, URZ ;  /* 0x000000ff00067c82 */ /* 0x000fe20008000000 */
[----:B-1----:R-:W-:-:S04]  /*14a0*/  UIADD3 UR5, UPT, UPT, UR13, 0x3f, URZ ;  /* 0x0000003f0d057890 */ /* 0x002fc8000fffe0ff */
[----:B------:R-:W-:-:S04]  /*14b0*/  USHF.R.S32.HI UR4, URZ, 0x1f, UR5 ;  /* 0x0000001fff047899 */ /* 0x000fc80008011405 */
[----:B------:R-:W-:-:S04]  /*14c0*/  ULEA.HI UR4, UR4, UR5, URZ, 0x6 ;  /* 0x0000000504047291 */ /* 0x000fc8000f8f30ff */
[----:B------:R-:W-:Y:S02]  /*14d0*/  USHF.R.S32.HI UR15, URZ, 0x6, UR4 ;  /* 0x00000006ff0f7899 */ /* 0x000fe40008011404 */
[----:B------:R-:W-:Y:S02]  /*14e0*/  UIADD3 UR4, UPT, UPT, UR13, -0x1, URZ ;  /* 0xffffffff0d047890 */ /* 0x000fe4000fffe0ff */
[----:B------:R-:W-:Y:S02]  /*14f0*/  UISETP.LT.U32.AND UP0, UPT, UR15, 0x5, UPT ;  /* 0x000000050f00788c */ /* 0x000fe4000bf01070 */
[----:B------:R-:W-:Y:S02]  /*1500*/  UISETP.GE.U32.AND UP1, UPT, UR4, -0x7f, UPT ;  /* 0xffffff810400788c */ /* 0x000fe4000bf26070 */
[----:B------:R-:W-:Y:S02]  /*1510*/  USEL UR14, UR15, 0x5, UP0 ;  /* 0x000000050f0e7887 */ /* 0x000fe40008000000 */
[----:B------:R-:W-:-:S02]  /*1520*/  UIADD3 UR13, UPT, UPT, UR13, 0x7e, URZ ;  /* 0x0000007e0d0d7890 */ /* 0x000fc4000fffe0ff */
[----:B------:R-:W-:Y:S02]  /*1530*/  UIADD3 UR5, UPT, UPT, UR14, -0x1, URZ ;  /* 0xffffffff0e057890 */ /* 0x000fe4000fffe0ff */
[----:B------:R-:W-:-:S03]  /*1540*/  UIADD3 UR7, UPT, UPT, UR15, -UR14, URZ ;  /* 0x8000000e0f077290 */ /* 0x000fc6000fffe0ff */
[----:B------:R-:W-:-:S04]  /*1550*/  @UP1 UIADD3 UR5, UPT, UPT, UR14, URZ, URZ ;  /* 0x000000ff0e051290 */ /* 0x000fc8000fffe0ff */
[----:B--2---:R-:W-:-:S12]  /*1560*/  UIADD3 UR5, UPT, UPT, UR5, 0x1, URZ ;  /* 0x0000000105057890 */ /* 0x004fd8000fffe0ff */
.L_x_35:
[----:B------:R-:W-:Y:S01]  /*1570*/  UISETP.NE.AND UP0, UPT, UR37, URZ, UPT ;  /* 0x000000ff2500728c */ /* 0x000fe2000bf05270 */
[----:B------:R-:W1:Y:S08]  /*1580*/  S2UR UR37, SR_CgaCtaId ;  /* 0x00000000002579c3 */ /* 0x000e700000008800 */
[----:B------:R-:W-:Y:S05]  /*1590*/  BRA.U UP0, `(.L_x_18) ;  /* 0x0000000100347547 */ /* 0x000fea000b800000 */
[----:B------:R-:W2:Y:S01]  /*15a0*/  S2R R2, SR_CgaCtaId ;  /* 0x0000000000027919 */ /* 0x000ea20000008800 */
[----:B------:R-:W-:-:S04]  /*15b0*/  MOV R3, 0x400 ;  /* 0x0000040000037802 */ /* 0x000fc80000000f00 */
[----:B--2---:R-:W-:Y:S02]  /*15c0*/  LEA R3, R2, R3, 0x18 ;  /* 0x0000000302037211 */ /* 0x004fe400078ec0ff */
[----:B------:R-:W-:-:S03]  /*15d0*/  SHF.L.U32 R2, R8, 0x1f, RZ ;  /* 0x0000001f08027819 */ /* 0x000fc600000006ff */
[----:B------:R-:W-:-:S04]  /*15e0*/  IMAD R3, R10, 0x8, R3 ;  /* 0x000000080a037824 */ /* 0x000fc800078e0203 */
[----:B------:R-:W2:Y:S02]  /*15f0*/  SYNCS.PHASECHK.TRANS64.TRYWAIT P0, [R3+URZ+0x110], R2 ;  /* 0x00011002030075a7 */ /* 0x000ea400080011ff */
[----:B--2---:R-:W-:Y:S05]  /*1600*/  @!P0 BRA `(.L_x_19) ;  /* 0x0000006800408947 */ /* 0x004fea0003800000 */
.L_x_132:
[----:B------:R-:W-:Y:S01]  /*1610*/  VIADD R10, R10, 0x1 ;  /* 0x000000010a0a7836 */ /* 0x000fe20000000000 */
[----:B------:R2:W-:Y:S04]  /*1620*/  SYNCS.ARRIVE.TRANS64.A1T0 RZ, [R3+URZ+0x100], RZ ;  /* 0x000100ff03ff79a7 */ /* 0x0005e800081000ff */
[----:B------:R-:W-:-:S04]  /*1630*/  ISETP.NE.AND P0, PT, R10, 0x2, PT ;  /* 0x000000020a00780c */ /* 0x000fc80003f05270 */
[----:B------:R-:W-:Y:S02]  /*1640*/  SEL R10, R10, RZ, P0 ;  /* 0x000000ff0a0a7207 */ /* 0x000fe40000000000 */
[----:B--2---:R-:W-:-:S04]  /*1650*/  SEL R3, RZ, 0x1, P0 ;  /* 0x00000001ff037807 */ /* 0x004fc80000000000 */
[----:B------:R-:W-:-:S07]  /*1660*/  LOP3.LUT R8, R8, R3, RZ, 0x3c, !PT ;  /* 0x0000000308087212 */ /* 0x000fce00078e3cff */
.L_x_18:
[----:B------:R-:W-:Y:S01]  /*1670*/  UMOV UR4, 0x400 ;  /* 0x0000040000047882 */ /* 0x000fe20000000000 */
[----:B------:R-:W-:Y:S01]  /*1680*/  SHF.L.U32 R2, R15, 0x1f, RZ ;  /* 0x0000001f0f027819 */ /* 0x000fe200000006ff */
[----:B-1----:R-:W-:Y:S01]  /*1690*/  ULEA UR4, UR37, UR4, 0x18 ;  /* 0x0000000425047291 */ /* 0x002fe2000f8ec0ff */
[----:B------:R-:W-:Y:S01]  /*16a0*/  R2UR UR35, R21 ;  /* 0x00000000152372ca */ /* 0x000fe200000e0000 */
[----:B------:R-:W-:Y:S01]  /*16b0*/  UISETP.GE.U32.AND UP0, UPT, UR13, 0x7f, UPT ;  /* 0x0000007f0d00788c */ /* 0x000fe2000bf06070 */
[----:B------:R-:W-:Y:S01]  /*16c0*/  R2UR UR11, R20 ;  /* 0x00000000140b72ca */ /* 0x000fe200000e0000 */
[----:B------:R-:W-:Y:S01]  /*16d0*/  ULEA UR8, UR6, UR4, 0x3 ;  /* 0x0000000406087291 */ /* 0x000fe2000f8e18ff */
[----:B------:R-:W-:-:S08]  /*16e0*/  UMOV UR24, URZ ;  /* 0x000000ff00187c82 */ /* 0x000fd00008000000 */
[----:B------:R1:W2:Y:S01]  /*16f0*/  SYNCS.PHASECHK.TRANS64.TRYWAIT P0, [UR8+0x28], R2 ;  /* 0x00002802ff0075a7 */ /* 0x0002a20008001108 */
[----:B------:R-:W-:Y:S02]  /*1700*/  USHF.L.U32 UR35, UR35, 0x6, URZ ;  /* 0x0000000623237899 */ /* 0x000fe400080006ff */
[----:B------:R-:W-:Y:S01]  /*1710*/  USHF.L.U32 UR11, UR11, 0x7, URZ ;  /* 0x000000070b0b7899 */ /* 0x000fe200080006ff */
[----:B------:R-:W-:Y:S11]  /*1720*/  BRA.U !UP0, `(.L_x_20) ;  /* 0x0000000108a87547 */ /* 0x000ff6000b800000 */
[----:B------:R-:W-:Y:S01]  /*1730*/  UMOV UR16, URZ ;  /* 0x000000ff00107c82 */ /* 0x000fe20008000000 */
[----:B------:R-:W-:-:S05]  /*1740*/  UMOV UR17, UR6 ;  /* 0x0000000600117c82 */ /* 0x000fca0008000000 */
.L_x_25:
[----:B-1----:R-:W-:Y:S01]  /*1750*/  ULEA UR33, UR17, UR4, 0x3 ;  /* 0x0000000411217291 */ /* 0x002fe2000f8e18ff */
[----:B--2---:R-:W-:Y:S01]  /*1760*/  @!P5 MOV R3, 0x6000 ;  /* 0x000060000003d802 */ /* 0x004fe20000000f00 */
[----:B--2---:R-:W-:Y:S10]  /*1770*/  @P0 BRA `(.L_x_21) ;  /* 0x00000000000c0947 */ /* 0x004ff40003800000 */
[----:B------:R-:W-:-:S04]  /*1780*/  SHF.L.U32 R5, R15, 0x1f, RZ ;  /* 0x0000001f0f057819 */ /* 0x000fc800000006ff */
[----:B------:R-:W2:Y:S02]  /*1790*/  SYNCS.PHASECHK.TRANS64.TRYWAIT P0, [UR33+0x28], R5 ;  /* 0x00002805ff0075a7 */ /* 0x000ea40008001121 */
[----:B--2---:R-:W-:Y:S05]  /*17a0*/  @!P0 BRA `(.L_x_22) ;  /* 0x0000006400ec8947 */ /* 0x004fea0003800000 */
.L_x_21:
[----:B------:R2:W-:Y:S01]  /*17b0*/  @!P5 SYNCS.ARRIVE.TRANS64 RZ, [UR33], R3 ;  /* 0x00000003ffffd9a7 */ /* 0x0005e20008000021 */
[----:B------:R-:W-:Y:S04]  /*17c0*/  BSSY.RECONVERGENT B0, `(.L_x_23) ;  /* 0x0000003000007945 */ /* 0x000fe80003800200 */
[----:B------:R-:W-:Y:S05]  /*17d0*/  @P4 BRA `(.L_x_24) ;  /* 0x0000000000044947 */ /* 0x000fea0003800000 */
[----:B------:R-:W-:Y:S05]  /*17e0*/  BPT.TRAP 0x1 ;  /* 0x000000040000795c */ /* 0x000fea0000300000 */
.L_x_24:
[----:B------:R-:W-:Y:S05]  /*17f0*/  BSYNC.RECONVERGENT B0 ;  /* 0x0000000000007941 */ /* 0x000fea0003800200 */
.L_x_23:
[----:B------:R-:W-:Y:S02]  /*1800*/  UIADD3 UR6, UPT, UPT, UR17, 0x1, URZ ;  /* 0x0000000111067890 */ /* 0x000fe4000fffe0ff */
[----:B------:R-:W-:Y:S02]  /*1810*/  ULEA UR32, UR17, UR4, 0xd ;  /* 0x0000000411207291 */ /* 0x000fe4000f8e68ff */
[----:B------:R-:W-:Y:S02]  /*1820*/  UISETP.NE.AND UP0, UPT, UR6, 0x5, UPT ;  /* 0x000000050600788c */ /* 0x000fe4000bf05270 */
[----:B------:R-:W-:Y:S02]  /*1830*/  UIADD3 UR26, UP1, UPT, UR22, 0x80, URZ ;  /* 0x00000080161a7890 */ /* 0x000fe4000ff3e0ff */
[----:B------:R-:W-:Y:S02]  /*1840*/  USEL UR9, URZ, 0x1, UP0 ;  /* 0x00000001ff097887 */ /* 0x000fe40008000000 */
[----:B------:R-:W-:-:S02]  /*1850*/  USEL UR6, UR6, URZ, UP0 ;  /* 0x000000ff06067287 */ /* 0x000fc40008000000 */
[----:B------:R-:W-:Y:S02]  /*1860*/  UIADD3 UR20, UP0, UPT, UR22, 0x180, URZ ;  /* 0x0000018016147890 */ /* 0x000fe4000ff1e0ff */
[----:B------:R-:W-:Y:S01]  /*1870*/  ULEA UR8, UR6, UR4, 0x3 ;  /* 0x0000000406087291 */ /* 0x000fe2000f8e18ff */
[----:B------:R-:W-:Y:S01]  /*1880*/  LOP3.LUT R15, R15, UR9, RZ, 0x3c, !PT ;  /* 0x000000090f0f7c12 */ /* 0x000fe2000f8e3cff */
[----:B------:R-:W-:Y:S02]  /*1890*/  USHF.L.U32 UR34, UR16, 0x6, URZ ;  /* 0x0000000610227899 */ /* 0x000fe400080006ff */
[----:B------:R-:W-:Y:S01]  /*18a0*/  UIADD3.X UR27, UPT, UPT, URZ, UR23, URZ, UP1, !UPT ;  /* 0x00000017ff1b7290 */ /* 0x000fe20008ffe4ff */
[----:B-1----:R-:W-:Y:S01]  /*18b0*/  SHF.L.U32 R2, R15, 0x1f, RZ ;  /* 0x0000001f0f027819 */ /* 0x002fe200000006ff */
[----:B------:R-:W-:Y:S02]  /*18c0*/  UIADD3 UR32, UPT, UPT, UR32, 0x4400, URZ ;  /* 0x0000440020207890 */ /* 0x000fe4000fffe0ff */
[----:B------:R-:W-:Y:S01]  /*18d0*/  UIADD3.X UR21, UPT, UPT, URZ, UR23, URZ, UP0, !UPT ;  /* 0x00000017ff157290 */ /* 0x000fe200087fe4ff */
[----:B------:R1:W1:Y:S01]  /*18e0*/  SYNCS.PHASECHK.TRANS64.TRYWAIT P0, [UR8+0x28], R2 ;  /* 0x00002802ff0075a7 */ /* 0x0002620008001108 */
[----:B------:R-:W-:Y:S01]  /*18f0*/  ULEA UR8, UR17, UR4, 0xe ;  /* 0x0000000411087291 */ /* 0x000fe2000f8e70ff */
[----:B------:R-:W-:Y:S01]  /*1900*/  UMOV UR18, 0x0 ;  /* 0x0000000000127882 */ /* 0x000fe20000000000 */
[----:B------:R-:W-:-:S02]  /*1910*/  UMOV UR19, 0x10000000 ;  /* 0x1000000000137882 */ /* 0x000fc40000000000 */
[----:B------:R-:W-:Y:S01]  /*1920*/  UIADD3 UR8, UPT, UPT, UR8, 0xe400, URZ ;  /* 0x0000e40008087890 */ /* 0x000fe2000fffe0ff */
[----:B------:R1:W-:Y:S01]  /*1930*/  UTMALDG.3D [UR32], [UR26], desc[UR18] ;  /* 0x000012201a0075b4 */ /* 0x0003e20008011000 */
[----:B------:R-:W-:Y:S01]  /*1940*/  UMOV UR12, UR36 ;  /* 0x00000024000c7c82 */ /* 0x000fe20008000000 */
[----:B------:R-:W-:Y:S01]  /*1950*/  UMOV UR9, UR33 ;  /* 0x0000002100097c82 */ /* 0x000fe20008000000 */
[----:B------:R-:W-:Y:S01]  /*1960*/  UMOV UR10, UR34 ;  /* 0x00000022000a7c82 */ /* 0x000fe20008000000 */
[----:B------:R-:W-:Y:S01]  /*1970*/  UIADD3 UR16, UPT, UPT, UR16, 0x1, URZ ;  /* 0x0000000110107890 */ /* 0x000fe2000fffe0ff */
[----:B------:R-:W-:Y:S01]  /*1980*/  UMOV UR24, UR5 ;  /* 0x0000000500187c82 */ /* 0x000fe20008000000 */
[----:B------:R-:W-:Y:S02]  /*1990*/  UMOV UR17, UR6 ;  /* 0x0000000600117c82 */ /* 0x000fe40008000000 */
[----:B------:R1:W-:Y:S01]  /*19a0*/  UTMALDG.3D [UR8], [UR20], desc[UR18] ;  /* 0x00001208140075b4 */ /* 0x0003e20008011000 */
[----:B------:R-:W-:-:S09]  /*19b0*/  UISETP.NE.AND UP0, UPT, UR16, UR5, UPT ;  /* 0x000000051000728c */ /* 0x000fd2000bf05270 */
[----:B------:R-:W-:Y:S05]  /*19c0*/  BRA.U UP0, `(.L_x_25) ;  /* 0xfffffffd00607547 */ /* 0x000fea000b83ffff */
.L_x_20:
[----:B-1----:R-:W-:Y:S01]  /*19d0*/  ULEA UR8, UR6, UR4, 0x3 ;  /* 0x0000000406087291 */ /* 0x002fe2000f8e18ff */
[----:B------:R-:W-:Y:S01]  /*19e0*/  SHF.L.U32 R2, R15, 0x1f, RZ ;  /* 0x0000001f0f027819 */ /* 0x000fe200000006ff */
[----:B------:R-:W-:Y:S01]  /*19f0*/  @!P1 SYNCS.ARRIVE.TRANS64.A1T0 RZ, [UR4+0x98], RZ ;  /* 0x000098ffffff99a7 */ /* 0x000fe20008100004 */
[----:B------:R-:W-:-:S06]  /*1a00*/  UISETP.GT.AND UP0, UPT, UR15, UR14, UPT ;  /* 0x0000000e0f00728c */ /* 0x000fcc000bf04270 */
[----:B--2---:R1:W2:Y:S03]  /*1a10*/  SYNCS.PHASECHK.TRANS64.TRYWAIT P0, [UR8+0x28], R2 ;  /* 0x00002802ff0075a7 */ /* 0x0042a60008001108 */
[----:B------:R-:W-:Y:S05]  /*1a20*/  BRA.U !UP0, `(.L_x_26) ;  /* 0x0000000108ac7547 */ /* 0x000fea000b800000 */
[----:B------:R-:W-:Y:S01]  /*1a30*/  UIADD3 UR21, UPT, UPT, UR7, UR24, URZ ;  /* 0x0000001807157290 */ /* 0x000fe2000fffe0ff */
[----:B------:R-:W-:-:S11]  /*1a40*/  UMOV UR25, UR6 ;  /* 0x0000000600197c82 */ /* 0x000fd60008000000 */
.L_x_31:
[----:B-1----:R-:W-:Y:S01]  /*1a50*/  ULEA UR17, UR25, UR4, 0x3 ;  /* 0x0000000419117291 */ /* 0x002fe2000f8e18ff */
[----:B--2---:R-:W-:Y:S01]  /*1a60*/  @!P5 MOV R3, 0x6000 ;  /* 0x000060000003d802 */ /* 0x004fe20000000f00 */
[----:B--2---:R-:W-:Y:S10]  /*1a70*/  @P0 BRA `(.L_x_27) ;  /* 0x00000000000c0947 */ /* 0x004ff40003800000 */
[----:B------:R-:W-:-:S04]  /*1a80*/  SHF.L.U32 R5, R15, 0x1f, RZ ;  /* 0x0000001f0f057819 */ /* 0x000fc800000006ff */
[----:B------:R-:W2:Y:S02]  /*1a90*/  SYNCS.PHASECHK.TRANS64.TRYWAIT P0, [UR17+0x28], R5 ;  /* 0x00002805ff0075a7 */ /* 0x000ea40008001111 */
[----:B--2---:R-:W-:Y:S05]  /*1aa0*/  @!P0 BRA `(.L_x_28) ;  /* 0x0000006400448947 */ /* 0x004fea0003800000 */
.L_x_27:
[----:B------:R2:W-:Y:S01]  /*1ab0*/  @!P5 SYNCS.ARRIVE.TRANS64 RZ, [UR17], R3 ;  /* 0x00000003ffffd9a7 */ /* 0x0005e20008000011 */
[----:B------:R-:W-:Y:S04]  /*1ac0*/  BSSY.RECONVERGENT B0, `(.L_x_29) ;  /* 0x0000003000007945 */ /* 0x000fe80003800200 */
[----:B------:R-:W-:Y:S05]  /*1ad0*/  @P4 BRA `(.L_x_30) ;  /* 0x0000000000044947 */ /* 0x000fea0003800000 */
[----:B------:R-:W-:Y:S05]  /*1ae0*/  BPT.TRAP 0x1 ;  /* 0x000000040000795c */ /* 0x000fea0000300000 */
.L_x_30:
[----:B------:R-:W-:Y:S05]  /*1af0*/  BSYNC.RECONVERGENT B0 ;  /* 0x0000000000007941 */ /* 0x000fea0003800200 */
.L_x_29:
        /* <DEDUP_REMOVED lines=10> */
[----:B------:R-:W-:Y:S01]  /*1ba0*/  UIADD3 UR16, UPT, UPT, UR16, 0x4400, URZ ;  /* 0x0000440010107890 */ /* 0x000fe2000fffe0ff */
[----:B-1----:R-:W-:Y:S01]  /*1bb0*/  SHF.L.U32 R2, R15, 0x1f, RZ ;  /* 0x0000001f0f027819 */ /* 0x002fe200000006ff */
[----:B------:R-:W-:Y:S02]  /*1bc0*/  UIADD3.X UR31, UPT, UPT, URZ, UR23, URZ, UP1, !UPT ;  /* 0x00000017ff1f7290 */ /* 0x000fe40008ffe4ff */
[----:B------:R-:W-:Y:S01]  /*1bd0*/  UIADD3.X UR29, UPT, UPT, URZ, UR23, URZ, UP0, !UPT ;  /* 0x00000017ff1d7290 */ /* 0x000fe200087fe4ff */
[----:B------:R1:W1:Y:S01]  /*1be0*/  SYNCS.PHASECHK.TRANS64.TRYWAIT P0, [UR8+0x28], R2 ;  /* 0x00002802ff0075a7 */ /* 0x0002620008001108 */
[----:B------:R-:W-:Y:S01]  /*1bf0*/  ULEA UR8, UR25, UR4, 0xe ;  /* 0x0000000419087291 */ /* 0x000fe2000f8e70ff */
[----:B------:R-:W-:Y:S01]  /*1c00*/  UMOV UR26, 0x0 ;  /* 0x00000000001a7882 */ /* 0x000fe20000000000 */
[----:B------:R-:W-:-:S02]  /*1c10*/  UMOV UR27, 0x10000000 ;  /* 0x10000000001b7882 */ /* 0x000fc40000000000 */
[----:B------:R-:W-:Y:S01]  /*1c20*/  UIADD3 UR8, UPT, UPT, UR8, 0xe400, URZ ;  /* 0x0000e40008087890 */ /* 0x000fe2000fffe0ff */
[----:B------:R-:W-:Y:S01]  /*1c30*/  UMOV UR19, UR35 ;  /* 0x0000002300137c82 */ /* 0x000fe20008000000 */
[----:B------:R-:W-:Y:S01]  /*1c40*/  UMOV UR20, UR36 ;  /* 0x0000002400147c82 */ /* 0x000fe20008000000 */
[----:B------:R-:W-:Y:S01]  /*1c50*/  UMOV UR12, UR36 ;  /* 0x00000024000c7c82 */ /* 0x000fe20008000000 */
[----:B------:R-:W-:Y:S01]  /*1c60*/  UMOV UR9, UR17 ;  /* 0x0000001100097c82 */ /* 0x000fe20008000000 */
[----:B------:R-:W-:Y:S01]  /*1c70*/  UMOV UR10, UR18 ;  /* 0x00000012000a7c82 */ /* 0x000fe20008000000 */
[----:B------:R1:W-:Y:S01]  /*1c80*/  UTMALDG.3D [UR16], [UR30], desc[UR26] ;  /* 0x00001a101e0075b4 */ /* 0x0003e20008011000 */
[----:B------:R-:W-:Y:S01]  /*1c90*/  UIADD3 UR24, UPT, UPT, UR24, 0x1, URZ ;  /* 0x0000000118187890 */ /* 0x000fe2000fffe0ff */
[----:B------:R-:W-:-:S03]  /*1ca0*/  UMOV UR25, UR6 ;  /* 0x0000000600197c82 */ /* 0x000fc60008000000 */
[----:B------:R-:W-:Y:S01]  /*1cb0*/  UISETP.NE.AND UP0, UPT, UR24, UR21, UPT ;  /* 0x000000151800728c */ /* 0x000fe2000bf05270 */
[----:B------:R1:W-:Y:S08]  /*1cc0*/  UTMALDG.3D [UR8], [UR28], desc[UR26] ;  /* 0x00001a081c0075b4 */ /* 0x0003f00008011000 */
[----:B------:R-:W-:Y:S05]  /*1cd0*/  BRA.U UP0, `(.L_x_31) ;  /* 0xfffffffd005c7547 */ /* 0x000fea000b83ffff */
.L_x_26:
[----:B-1----:R-:W-:Y:S01]  /*1ce0*/  LEA R2, R14, UR4, 0x3 ;  /* 0x000000040e027c11 */ /* 0x002fe2000f8e18ff */
[----:B------:R-:W-:Y:S01]  /*1cf0*/  NOP ;  /* 0x0000000000007918 */ /* 0x000fe20000000000 */
[----:B--2---:R-:W-:Y:S02]  /*1d00*/  SHF.L.U32 R3, R12, 0x1f, RZ ;  /* 0x0000001f0c037819 */ /* 0x004fe400000006ff */
[----:B------:R-:W-:Y:S02]  /*1d10*/  LEA R4, R14, UR4, 0x4 ;  /* 0x000000040e047c11 */ /* 0x000fe4000f8e20ff */
[----:B------:R-:W1:Y:S02]  /*1d20*/  SYNCS.PHASECHK.TRANS64.TRYWAIT P0, [R2+URZ+0xa0], R3 ;  /* 0x0000a003020075a7 */ /* 0x000e6400080011ff */
[----:B-1----:R-:W-:Y:S05]  /*1d30*/  @!P0 BRA `(.L_x_32) ;  /* 0x0000006000b88947 */ /* 0x002fea0003800000 */
.L_x_135:
[----:B------:R-:W2:Y:S01]  /*1d40*/  LDS.128 R4, [R4+0x130] ;  /* 0x0001300004047984 */ /* 0x000ea20000000c00 */
[----:B---3--:R-:W-:Y:S01]  /*1d50*/  ISETP.GE.AND P0, PT, R26, 0x1, PT ;  /* 0x000000011a00780c */ /* 0x008fe20003f06270 */
[----:B-1----:R-:W-:Y:S01]  /*1d60*/  VIADD R2, R2, 0xb0 ;  /* 0x000000b002027836 */ /* 0x002fe20000000000 */
[----:B------:R-:W-:Y:S01]  /*1d70*/  @!PT LDS RZ, [RZ] ;  /* 0x00000000fffff984 */ /* 0x000fe20000000800 */
[----:B------:R-:W-:Y:S01]  /*1d80*/  @!PT LDS RZ, [RZ] ;  /* 0x00000000fffff984 */ /* 0x000fe20000000800 */
[----:B------:R-:W-:Y:S01]  /*1d90*/  @!PT LDS RZ, [RZ] ;  /* 0x00000000fffff984 */ /* 0x000fe20000000800 */
[----:B------:R-:W-:Y:S01]  /*1da0*/  @!PT LDS RZ, [RZ] ;  /* 0x00000000fffff984 */ /* 0x000fe20000000800 */
[----:B------:R1:W-:Y:S06]  /*1db0*/  MEMBAR.ALL.CTA ;  /* 0x0000000000007992 */ /* 0x0003ec0000008000 */
[----:B-1----:R-:W1:Y:S01]  /*1dc0*/  FENCE.VIEW.ASYNC.S ;  /* 0x00000000000073c6 */ /* 0x002e620000000000 */
[----:B------:R-:W-:-:S04]  /*1dd0*/  PRMT R2, RZ, 0x654, R2 ;  /* 0x00000654ff027816 */ /* 0x000fc80000000002 */
[----:B-1----:R1:W-:Y:S01]  /*1de0*/  SYNCS.ARRIVE.TRANS64.RED.A1T0 RZ, [R2+URZ], RZ ;  /* 0x000000ff02ff79a7 */ /* 0x0023e200081004ff */
[----:B--2---:R-:W-:-:S13]  /*1df0*/  LOP3.LUT P2, RZ, R6, 0x1, RZ, 0xc0, !PT ;  /* 0x0000000106ff7812 */ /* 0x004fda000784c0ff */
[----:B------:R-:W-:Y:S01]  /*1e00*/  @P2 SHF.R.U32.HI R3, RZ, 0x10, R5 ;  /* 0x00000010ff032819 */ /* 0x000fe20000011605 */
[----:B------:R-:W-:Y:S01]  /*1e10*/  VOTEU.ANY UP0, P2 ;  /* 0x0000000000ff7886 */ /* 0x000fe20001000100 */
[----:B------:R-:W-:Y:S02]  /*1e20*/  @P2 MOV R13, R4 ;  /* 0x00000004000d2202 */ /* 0x000fe40000000f00 */
[----:B------:R-:W-:Y:S02]  /*1e30*/  @P2 R2UR.BROADCAST UR8, R3 ;  /* 0x00000000030822ca */ /* 0x000fe400008e0000 */
[----:B------:R-:W-:-:S11]  /*1e40*/  @P2 LOP3.LUT R11, R5, 0xffff, RZ, 0xc0, !PT ;  /* 0x0000ffff050b2812 */ /* 0x000fd600078ec0ff */
[----:B------:R-:W-:Y:S01]  /*1e50*/  @UP0 UMOV UR36, UR8 ;  /* 0x0000000800240c82 */ /* 0x000fe20008000000 */
[----:B-1----:R-:W-:Y:S05]  /*1e60*/  @!P0 BRA `(.L_x_33) ;  /* 0x0000000000b88947 */ /* 0x002fea0003800000 */
[----:B------:R-:W4:Y:S01]  /*1e70*/  LDC.64 R4, c[0x0][0xb18] ;  /* 0x0002c600ff047b82 */ /* 0x000f220000000a00 */
[----:B------:R-:W-:-:S07]  /*1e80*/  ISETP.NE.AND P3, PT, R26, 0x1, PT ;  /* 0x000000011a00780c */ /* 0x000fce0003f65270 */
[----:B------:R-:W1:Y:S08]  /*1e90*/  LDC.64 R6, c[0x0][0xb10] ;  /* 0x0002c400ff067b82 */ /* 0x000e700000000a00 */
[----:B------:R-:W2:Y:S08]  /*1ea0*/  LDC R16, c[0x0][0xb20] ;  /* 0x0002c800ff107b82 */ /* 0x000eb00000000800 */
[----:B------:R-:W3:Y:S01]  /*1eb0*/  LDC R18, c[0x0][0xb0c] ;  /* 0x0002c300ff127b82 */ /* 0x000ee20000000800 */
[----:B----4-:R-:W-:Y:S01]  /*1ec0*/  IMAD.HI.U32 R17, R0, R5, RZ ;  /* 0x0000000500117227 */ /* 0x010fe200078e00ff */
[----:B------:R-:W-:-:S03]  /*1ed0*/  ISETP.NE.AND P0, PT, R4, 0x1, PT ;  /* 0x000000010400780c */ /* 0x000fc60003f05270 */
[----:B------:R-:W-:-:S03]  /*1ee0*/  IMAD.HI.U32 R5, R11, R5, RZ ;  /* 0x000000050b057227 */ /* 0x000fc600078e00ff */
[----:B------:R-:W4:Y:S01]  /*1ef0*/  LDC.64 R2, c[0x0][0xb28] ;  /* 0x0002ca00ff027b82 */ /* 0x000f220000000a00 */
[----:B-1----:R-:W-:-:S04]  /*1f00*/  IMAD.HI.U32 R20, R9, R6, RZ ;  /* 0x0000000609147227 */ /* 0x002fc800078e00ff */
[----:B------:R-:W-:Y:S01]  /*1f10*/  IMAD.HI.U32 R22, R13, R6, RZ ;  /* 0x000000060d167227 */ /* 0x000fe200078e00ff */
[----:B------:R-:W-:Y:S02]  /*1f20*/  SHF.R.U32.HI R20, RZ, R7, R20 ;  /* 0x00000007ff147219 */ /* 0x000fe40000011614 */
[-C--:B--2---:R-:W-:Y:S02]  /*1f30*/  SHF.R.U32.HI R17, RZ, R16.reuse, R17 ;  /* 0x00000010ff117219 */ /* 0x084fe40000011611 */
[----:B------:R-:W-:Y:S02]  /*1f40*/  SHF.R.U32.HI R16, RZ, R16, R5 ;  /* 0x00000010ff107219 */ /* 0x000fe40000011605 */
[----:B------:R-:W-:Y:S02]  /*1f50*/  SEL R17, R0, R17, !P0 ;  /* 0x0000001100117207 */ /* 0x000fe40004000000 */
[----:B------:R-:W-:Y:S02]  /*1f60*/  SHF.R.U32.HI R22, RZ, R7, R22 ;  /* 0x00000007ff167219 */ /* 0x000fe40000011616 */
[----:B---3--:R-:W-:-:S02]  /*1f70*/  ISETP.NE.AND P1, PT, R18, 0x1, PT ;  /* 0x000000011200780c */ /* 0x008fc40003f25270 */
[----:B------:R-:W-:Y:S02]  /*1f80*/  SEL R5, R11, R16, !P0 ;  /* 0x000000100b057207 */ /* 0x000fe40004000000 */
[----:B------:R-:W-:Y:S02]  /*1f90*/  SEL R19, R9, R20, !P1 ;  /* 0x0000001409137207 */ /* 0x000fe40004800000 */
[----:B------:R-:W-:Y:S01]  /*1fa0*/  SEL R7, R13, R22, !P1 ;  /* 0x000000160d077207 */ /* 0x000fe20004800000 */
[----:B----4-:R-:W-:-:S04]  /*1fb0*/  IMAD.HI.U32 R20, R17, R2, RZ ;  /* 0x0000000211147227 */ /* 0x010fc800078e00ff */
[----:B------:R-:W-:Y:S01]  /*1fc0*/  IMAD.HI.U32 R6, R19, R2, RZ ;  /* 0x0000000213067227 */ /* 0x000fe200078e00ff */
[----:B------:R-:W-:-:S04]  /*1fd0*/  @P3 SHF.R.U32.HI R17, RZ, R3, R20 ;  /* 0x00000003ff113219 */ /* 0x000fc80000011614 */
        /* <DEDUP_REMOVED lines=8> */
[----:B------:R-:W-:-:S04]  /*2060*/  @!P0 IMAD.HI.U32 R16, R7, R2, RZ ;  /* 0x0000000207108227 */ /* 0x000fc800078e00ff */
[----:B------:R-:W-:Y:S01]  /*2070*/  IMAD.MOV R2, RZ, RZ, -R6 ;  /* 0x000000ffff027224 */ /* 0x000fe200078e0a06 */
[----:B------:R-:W-:-:S03]  /*2080*/  @!P0 SHF.R.U32.HI R16, RZ, R3, R16 ;  /* 0x00000003ff108219 */ /* 0x000fc60000011610 */
[----:B------:R-:W-:Y:S01]  /*2090*/  IMAD R2, R26, R2, R5 ;  /* 0x000000021a027224 */ /* 0x000fe200078e0205 */
[----:B------:R-:W-:Y:S02]  /*20a0*/  @!P0 SEL R3, R7, R16, !P3 ;  /* 0x0000001007038207 */ /* 0x000fe40005800000 */
[----:B------:R-:W-:-:S03]  /*20b0*/  IADD3 R16, PT, PT, -R5, RZ, RZ ;  /* 0x000000ff05107210 */ /* 0x000fc60007ffe1ff */
[--C-:B------:R-:W-:Y:S02]  /*20c0*/  @!P0 IMAD.IADD R6, R6, 0x1, -R3.reuse ;  /* 0x0000000106068824 */ /* 0x100fe400078e0a03 */
[----:B------:R-:W-:Y:S01]  /*20d0*/  @!P0 IMAD R3, R2, R19, R3 ;  /* 0x0000001302038224 */ /* 0x000fe200078e0203 */
[----:B------:R-:W-:Y:S01]  /*20e0*/  IADD3 R2, PT, PT, -R7, RZ, RZ ;  /* 0x000000ff07027210 */ /* 0x000fe20007ffe1ff */
[----:B------:R-:W-:Y:S02]  /*20f0*/  @!P0 IMAD R5, R26, R6, R7 ;  /* 0x000000061a058224 */ /* 0x000fe400078e0207 */
[----:B------:R-:W-:Y:S02]  /*2100*/  IMAD R11, R4, R16, R11 ;  /* 0x00000010040b7224 */ /* 0x000fe400078e020b */
[----:B------:R-:W-:Y:S02]  /*2110*/  @!P0 IMAD.MOV.U32 R7, RZ, RZ, R3 ;  /* 0x000000ffff078224 */ /* 0x000fe400078e0003 */
[----:B------:R-:W-:-:S02]  /*2120*/  IMAD R2, R18, R2, R13 ;  /* 0x0000000212027224 */ /* 0x000fc400078e020d */
[----:B------:R-:W-:Y:S02]  /*2130*/  IMAD R11, R5, R4, R11 ;  /* 0x00000004050b7224 */ /* 0x000fe400078e020b */
[----:B------:R-:W-:Y:S02]  /*2140*/  IMAD R13, R7, R18, R2 ;  /* 0x00000012070d7224 */ /* 0x000fe400078e0202 */
.L_x_33:
[----:B------:R-:W1:Y:S02]  /*2150*/  LDCU UR8, c[0x0][0xb30] ;  /* 0x00016600ff0877ac */ /* 0x000e640008000800 */
[----:B-1----:R-:W-:-:S09]  /*2160*/  UISETP.NE.AND UP0, UPT, UR8, 0x1, UPT ;  /* 0x000000010800788c */ /* 0x002fd2000bf05270 */
[----:B------:R-:W-:Y:S05]  /*2170*/  BRA.U UP0, `(.L_x_34) ;  /* 0x0000000100407547 */ /* 0x000fea000b800000 */
[----:B------:R-:W1:Y:S08]  /*2180*/  LDC.64 R4, c[0x0][0xb10] ;  /* 0x0002c400ff047b82 */ /* 0x000e700000000a00 */
[----:B------:R-:W2:Y:S08]  /*2190*/  LDC.64 R2, c[0x0][0xb18] ;  /* 0x0002c600ff027b82 */ /* 0x000eb00000000a00 */
[----:B------:R-:W3:Y:S08]  /*21a0*/  LDC R6, c[0x0][0xb20] ;  /* 0x0002c800ff067b82 */ /* 0x000ef00000000800 */
[----:B------:R-:W4:Y:S01]  /*21b0*/  LDC R16, c[0x0][0xb0c] ;  /* 0x0002c300ff107b82 */ /* 0x000f220000000800 */
[----:B-1----:R-:W-:-:S05]  /*21c0*/  IMAD.HI.U32 R4, R13, R4, RZ ;  /* 0x000000040d047227 */ /* 0x002fca00078e00ff */
[----:B------:R-:W-:Y:S01]  /*21d0*/  SHF.R.U32.HI R4, RZ, R5, R4 ;  /* 0x00000005ff047219 */ /* 0x000fe20000011604 */
[----:B--2---:R-:W-:Y:S01]  /*21e0*/  IMAD.HI.U32 R3, R11, R3, RZ ;  /* 0x000000030b037227 */ /* 0x004fe200078e00ff */
[----:B------:R-:W-:-:S04]  /*21f0*/  ISETP.NE.AND P0, PT, R2, 0x1, PT ;  /* 0x000000010200780c */ /* 0x000fc80003f05270 */
[----:B---3--:R-:W-:-:S04]  /*2200*/  SHF.R.U32.HI R6, RZ, R6, R3 ;  /* 0x00000006ff067219 */ /* 0x008fc80000011603 */
[----:B------:R-:W-:Y:S02]  /*2210*/  SEL R3, R11, R6, !P0 ;  /* 0x000000060b037207 */ /* 0x000fe40004000000 */
[----:B----4-:R-:W-:-:S04]  /*2220*/  ISETP.NE.AND P1, PT, R16, 0x1, PT ;  /* 0x000000011000780c */ /* 0x010fc80003f25270 */
[----:B------:R-:W-:-:S05]  /*2230*/  SEL R4, R13, R4, !P1 ;  /* 0x000000040d047207 */ /* 0x000fca0004800000 */
[----:B------:R-:W-:Y:S02]  /*2240*/  IMAD.IADD R5, R3, 0x1, -R4 ;  /* 0x0000000103057824 */ /* 0x000fe400078e0a04 */
[----:B------:R-:W-:Y:S02]  /*2250*/  IMAD.IADD R3, R4, 0x1, -R3 ;  /* 0x0000000104037824 */ /* 0x000fe400078e0a03 */
[----:B------:R-:W-:Y:S02]  /*2260*/  IMAD R13, R5, R16, R13 ;  /* 0x00000010050d7224 */ /* 0x000fe400078e020d */
[----:B------:R-:W-:-:S07]  /*2270*/  IMAD R11, R3, R2, R11 ;  /* 0x00000002030b7224 */ /* 0x000fce00078e020b */
.L_x_34:
[----:B------:R-:W-:Y:S01]  /*2280*/  VIADD R14, R14, 0x1 ;  /* 0x000000010e0e7836 */ /* 0x000fe20000000000 */
[----:B------:R-:W-:Y:S01]  /*2290*/  PLOP3.LUT P1, PT, PT, PT, PT, 0x80, 0x8 ;  /* 0x000000000008781c */ /* 0x000fe20003f2f070 */
[----:B------:R-:W-:Y:S02]  /*22a0*/  IMAD.IADD R21, R13, 0x1, R60 ;  /* 0x000000010d157824 */ /* 0x000fe400078e023c */
[----:B------:R-:W-:Y:S01]  /*22b0*/  IMAD.IADD R20, R11, 0x1, R58 ;  /* 0x000000010b147824 */ /* 0x000fe200078e023a */
[----:B------:R-:W-:-:S04]  /*22c0*/  ISETP.NE.AND P0, PT, R14, 0x2, PT ;  /* 0x000000020e00780c */ /* 0x000fc80003f05270 */
[----:B------:R-:W-:Y:S02]  /*22d0*/  SEL R3, RZ, 0x1, P0 ;  /* 0x00000001ff037807 */ /* 0x000fe40000000000 */
[----:B------:R-:W-:Y:S02]  /*22e0*/  SEL R14, R14, RZ, P0 ;  /* 0x000000ff0e0e7207 */ /* 0x000fe40000000000 */
[----:B------:R-:W-:Y:S01]  /*22f0*/  LOP3.LUT R12, R12, R3, RZ, 0x3c, !PT ;  /* 0x000000030c0c7212 */ /* 0x000fe200078e3cff */
[----:B------:R-:W-:Y:S06]  /*2300*/  @P2 BRA `(.L_x_35) ;  /* 0xfffffff000982947 */ /* 0x000fec000383ffff */
[----:B------:R-:W-:Y:S01]  /*2310*/  UIADD3 UR4, UPT, UPT, UR4, 0x28, URZ ;  /* 0x0000002804047890 */ /* 0x000fe2000fffe0ff */
[----:B------:R-:W-:-:S03]  /*2320*/  SHF.L.U32 R3, R15, 0x1f, RZ ;  /* 0x0000001f0f037819 */ /* 0x000fc600000006ff */
[----:B------:R-:W-:-:S09]  /*2330*/  ULEA UR5, UR6, UR4, 0x3 ;  /* 0x0000000406057291 */ /* 0x000fd2000f8e18ff */
[----:B------:R-:W1:Y:S02]  /*2340*/  SYNCS.PHASECHK.TRANS64.TRYWAIT P0, [UR5], R3 ;  /* 0x00000003ff0075a7 */ /* 0x000e640008001105 */
[----:B-1----:R-:W-:Y:S05]  /*2350*/  @!P0 BRA `(.L_x_36) ;  /* 0x0000005c00448947 */ /* 0x002fea0003800000 */
.L_x_137:
[----:B------:R-:W-:-:S04]  /*2360*/  UIADD3 UR6, UPT, UPT, UR6, 0x1, URZ ;  /* 0x0000000106067890 */ /* 0x000fc8000fffe0ff */
[----:B------:R-:W-:-:S04]  /*2370*/  UISETP.NE.AND UP0, UPT, UR6, 0x5, UPT ;  /* 0x000000050600788c */ /* 0x000fc8000bf05270 */
[----:B------:R-:W-:Y:S02]  /*2380*/  USEL UR7, URZ, 0x1, UP0 ;  /* 0x00000001ff077887 */ /* 0x000fe40008000000 */
[----:B------:R-:W-:-:S04]  /*2390*/  USEL UR6, UR6, URZ, UP0 ;  /* 0x000000ff06067287 */ /* 0x000fc80008000000 */
[----:B------:R-:W-:Y:S01]  /*23a0*/  ULEA UR5, UR6, UR4, 0x3 ;  /* 0x0000000406057291 */ /* 0x000fe2000f8e18ff */
[----:B------:R-:W-:-:S04]  /*23b0*/  LOP3.LUT R2, R15, UR7, RZ, 0x3c, !PT ;  /* 0x000000070f027c12 */ /* 0x000fc8000f8e3cff */
[----:B-1----:R-:W-:-:S04]  /*23c0*/  SHF.L.U32 R3, R2, 0x1f, RZ ;  /* 0x0000001f02037819 */ /* 0x002fc800000006ff */
[----:B------:R-:W1:Y:S02]  /*23d0*/  SYNCS.PHASECHK.TRANS64.TRYWAIT P0, [UR5], R3 ;  /* 0x00000003ff0075a7 */ /* 0x000e640008001105 */
[----:B-1----:R-:W-:Y:S05]  /*23e0*/  @!P0 BRA `(.L_x_37) ;  /* 0x0000005c00388947 */ /* 0x002fea0003800000 */
.L_x_139:
        /* <DEDUP_REMOVED lines=9> */
.L_x_141:
        /* <DEDUP_REMOVED lines=9> */
.L_x_143:
[----:B------:R-:W-:-:S04]  /*2510*/  UIADD3 UR6, UPT, UPT, UR6, 0x1, URZ ;  /* 0x0000000106067890 */ /* 0x000fc8000fffe0ff */
[----:B------:R-:W-:-:S04]  /*2520*/  UISETP.NE.AND UP0, UPT, UR6, 0x5, UPT ;  /* 0x000000050600788c */ /* 0x000fc8000bf05270 */
[----:B------:R-:W-:Y:S02]  /*2530*/  USEL UR5, URZ, 0x1, UP0 ;  /* 0x00000001ff057887 */ /* 0x000fe40008000000 */
[----:B------:R-:W-:-:S04]  /*2540*/  USEL UR6, UR6, URZ, UP0 ;  /* 0x000000ff06067287 */ /* 0x000fc80008000000 */
[----:B------:R-:W-:Y:S01]  /*2550*/  ULEA UR6, UR6, UR4, 0x3 ;  /* 0x0000000406067291 */ /* 0x000fe2000f8e18ff */
[----:B-1----:R-:W-:-:S04]  /*2560*/  LOP3.LUT R3, R2, UR5, RZ, 0x3c, !PT ;  /* 0x0000000502037c12 */ /* 0x002fc8000f8e3cff */
[----:B------:R-:W-:Y:S01]  /*2570*/  SHF.L.U32 R3, R3, 0x1f, RZ ;  /* 0x0000001f03037819 */ /* 0x000fe200000006ff */
[----:B----4-:R-:W-:-:S07]  /*2580*/  IMAD.U32 R0, RZ, RZ, UR6 ;  /* 0x00000006ff007e24 */ /* 0x010fce000f8e00ff */
.L_x_40:
[----:B-1----:R1:W2:Y:S02]  /*2590*/  SYNCS.PHASECHK.TRANS64.TRYWAIT P0, [R0+URZ], R3 ;  /* 0x00000003000075a7 */ /* 0x0022a400080011ff */
[----:B--2---:R-:W-:Y:S05]  /*25a0*/  @!P0 NANOSLEEP.SYNCS 0x989680 ;  /* 0x009896800000895d */ /* 0x004fea0003900000 */
[----:B------:R-:W2:Y:S02]  /*25b0*/  @!P0 SYNCS.PHASECHK.TRANS64 P0, [R0+URZ], R3 ;  /* 0x00000003000085a7 */ /* 0x000ea400080010ff */
[----:B--2---:R-:W-:Y:S05]  /*25c0*/  @P0 EXIT ;  /* 0x000000000000094d */ /* 0x004fea0003800000 */
[----:B------:R-:W-:Y:S05]  /*25d0*/  BRA `(.L_x_40) ;  /* 0xfffffffc00ec7947 */ /* 0x000fea000383ffff */
.L_x_17:
[----:B------:R-:W-:-:S04]  /*25e0*/  UISETP.NE.AND UP1, UPT, UR37, URZ, UPT ;  /* 0x000000ff2500728c */ /* 0x000fc8000bf25270 */
[----:B------:R-:W-:-:S09]  /*25f0*/  UISETP.NE.OR UP1, UPT, UR8, 0x1, UP1 ;  /* 0x000000010800788c */ /* 0x000fd20008f25670 */
[----:B------:R-:W-:Y:S05]  /*2600*/  BRA.U UP1, `(.L_x_41) ;  /* 0x0000000501487547 */ /* 0x000fea000b800000 */
[----:B------:R-:W-:Y:S01]  /*2610*/  ISETP.NE.AND P2, PT, R2, RZ, PT ;  /* 0x000000ff0200720c */ /* 0x000fe20003f45270 */
[----:B------:R-:W-:Y:S01]  /*2620*/  IMAD.MOV.U32 R12, RZ, RZ, 0x1 ;  /* 0x00000001ff0c7424 */ /* 0x000fe200078e00ff */
[----:B------:R-:W-:Y:S02]  /*2630*/  CS2R R10, SRZ ;  /* 0x00000000000a7805 */ /* 0x000fe4000001ff00 */
[----:B------:R-:W-:Y:S01]  /*2640*/  CS2R R8, SRZ ;  /* 0x0000000000087805 */ /* 0x000fe2000001ff00 */
[----:B------:R-:W-:Y:S01]  /*2650*/  UMOV UR4, 0x400 ;  /* 0x0000040000047882 */ /* 0x000fe20000000000 */
[----:B------:R-:W-:Y:S01]  /*2660*/  UMOV UR6, URZ ;  /* 0x000000ff00067c82 */ /* 0x000fe20008000000 */
[----:B------:R-:W-:-:S12]  /*2670*/  ULEA UR37, UR37, UR4, 0x18 ;  /* 0x0000000425257291 */ /* 0x000fd8000f8ec0ff */
.L_x_45:
[----:B------:R-:W-:Y:S02]  /*2680*/  LEA R0, R8, UR37, 0x3 ;  /* 0x0000002508007c11 */ /* 0x000fe4000f8e18ff */
[----:B------:R-:W-:-:S03]  /*2690*/  SHF.L.U32 R5, R9, 0x1f, RZ ;  /* 0x0000001f09057819 */ /* 0x000fc600000006ff */
[----:B------:R-:W-:Y:S01]  /*26a0*/  VIADD R4, R0, 0x110 ;  /* 0x0000011000047836 */ /* 0x000fe20000000000 */
[----:B------:R-:W1:Y:S02]  /*26b0*/  SYNCS.PHASECHK.TRANS64.TRYWAIT P0, [R0+URZ+0x100], R5 ;  /* 0x00010005000075a7 */ /* 0x000e6400080011ff */
[----:B-1----:R-:W-:Y:S05]  /*26c0*/  @!P0 BRA `(.L_x_42) ;  /* 0x0000005800c88947 */ /* 0x002fea0003800000 */
.L_x_144:
[----:B------:R-:W-:Y:S01]  /*26d0*/  ULEA UR5, UR6, UR37, 0x3 ;  /* 0x0000002506057291 */ /* 0x000fe2000f8e18ff */
[----:B------:R-:W-:Y:S02]  /*26e0*/  PRMT R4, RZ, 0x654, R4 ;  /* 0x00000654ff047816 */ /* 0x000fe40000000004 */
[----:B-1----:R-:W-:Y:S01]  /*26f0*/  SHF.L.U32 R5, R12, 0x1f, RZ ;  /* 0x0000001f0c057819 */ /* 0x002fe200000006ff */
[----:B------:R-:W-:Y:S01]  /*2700*/  UIADD3 UR4, UPT, UPT, UR5, 0xa0, URZ ;  /* 0x000000a005047890 */ /* 0x000fe2000fffe0ff */
[----:B------:R1:W-:Y:S05]  /*2710*/  SYNCS.ARRIVE.TRANS64.RED.A1T0 RZ, [R4+URZ], RZ ;  /* 0x000000ff04ff79a7 */ /* 0x0003ea00081004ff */
[----:B------:R-:W-:Y:S01]  /*2720*/  IMAD.U32 R7, RZ, RZ, UR4 ;  /* 0x00000004ff077e24 */ /* 0x000fe2000f8e00ff */
[----:B------:R-:W2:Y:S04]  /*2730*/  SYNCS.PHASECHK.TRANS64.TRYWAIT P0, [UR5+0xb0], R5 ;  /* 0x0000b005ff0075a7 */ /* 0x000ea80008001105 */
[----:B------:R-:W-:Y:S01]  /*2740*/  PRMT R6, R2, 0x654, R7 ;  /* 0x0000065402067816 */ /* 0x000fe20000000007 */
[----:B-1----:R-:W-:Y:S01]  /*2750*/  @!P2 IMAD.MOV.U32 R4, RZ, RZ, 0x10 ;  /* 0x00000010ff04a424 */ /* 0x002fe200078e00ff */
[----:B--2---:R-:W-:Y:S06]  /*2760*/  @!P0 BRA `(.L_x_43) ;  /* 0x0000005800b48947 */ /* 0x004fec0003800000 */
.L_x_146:
[----:B------:R-:W-:Y:S01]  /*2770*/  ULEA UR4, UR6, UR37, 0x4 ;  /* 0x0000002506047291 */ /* 0x000fe2000f8e20ff */
[----:B------:R-:W-:Y:S01]  /*2780*/  SEL R3, R6, R3, !P2 ;  /* 0x0000000306037207 */ /* 0x000fe20005000000 */
[----:B------:R-:W-:Y:S01]  /*2790*/  UIADD3 UR5, UPT, UPT, UR5, 0xa0, URZ ;  /* 0x000000a005057890 */ /* 0x000fe2000fffe0ff */
[----:B-1----:R-:W-:Y:S01]  /*27a0*/  LEA R0, R11, UR37, 0x3 ;  /* 0x000000250b007c11 */ /* 0x002fe2000f8e18ff */
[----:B------:R-:W-:Y:S01]  /*27b0*/  UIADD3 UR4, UPT, UPT, UR4, 0x130, URZ ;  /* 0x0000013004047890 */ /* 0x000fe2000fffe0ff */
[----:B------:R-:W-:Y:S01]  /*27c0*/  SHF.L.U32 R5, R10, 0x1f, RZ ;  /* 0x0000001f0a057819 */ /* 0x000fe200000006ff */
[----:B------:R1:W-:Y:S01]  /*27d0*/  @!P2 SYNCS.ARRIVE.TRANS64.RED RZ, [R3+URZ], R4 ;  /* 0x0000000403ffa9a7 */ /* 0x0003e200080004ff */
[----:B------:R-:W-:Y:S01]  /*27e0*/  UIADD3 UR6, UPT, UPT, UR6, 0x1, URZ ;  /* 0x0000000106067890 */ /* 0x000fe2000fffe0ff */
[----:B------:R-:W-:-:S03]  /*27f0*/  VIADD R8, R8, 0x1 ;  /* 0x0000000108087836 */ /* 0x000fc60000000000 */
[----:B------:R-:W-:Y:S02]  /*2800*/  UISETP.NE.AND UP0, UPT, UR6, 0x2, UPT ;  /* 0x000000020600788c */ /* 0x000fe4000bf05270 */
[----:B------:R-:W-:Y:S06]  /*2810*/  UGETNEXTWORKID.BROADCAST [UR4], [UR5] ;  /* 0x00000000040073ca */ /* 0x000fec0008000100 */
[----:B------:R-:W-:Y:S01]  /*2820*/  USEL UR4, URZ, 0x1, UP0 ;  /* 0x00000001ff047887 */ /* 0x000fe20008000000 */
[----:B------:R-:W-:Y:S01]  /*2830*/  ISETP.NE.AND P0, PT, R8, 0x2, PT ;  /* 0x000000020800780c */ /* 0x000fe20003f05270 */
[----:B------:R-:W-:Y:S01]  /*2840*/  USEL UR6, UR6, URZ, UP0 ;  /* 0x000000ff06067287 */ /* 0x000fe20008000000 */
[----:B------:R-:W2:Y:S03]  /*2850*/  SYNCS.PHASECHK.TRANS64.TRYWAIT P1, [R0+URZ+0xa0], R5 ;  /* 0x0000a005000075a7 */ /* 0x000ea600080211ff */
[----:B------:R-:W-:Y:S01]  /*2860*/  LOP3.LUT R12, R12, UR4, RZ, 0x3c, !PT ;  /* 0x000000040c0c7c12 */ /* 0x000fe2000f8e3cff */
[----:B-12---:R-:W-:Y:S07]  /*2870*/  @!P1 BRA `(.L_x_44) ;  /* 0x0000005800889947 */ /* 0x006fee0003800000 */
.L_x_147:
[C---:B------:R-:W-:Y:S01]  /*2880*/  LEA R4, R11.reuse, UR37, 0x4 ;  /* 0x000000250b047c11 */ /* 0x040fe2000f8e20ff */
[----:B-1----:R-:W-:Y:S01]  /*2890*/  VIADD R0, R0, 0xb0 ;  /* 0x000000b000007836 */ /* 0x002fe20000000000 */
[----:B------:R-:W-:Y:S01]  /*28a0*/  SEL R8, R8, RZ, P0 ;  /* 0x000000ff08087207 */ /* 0x000fe20000000000 */
[----:B------:R-:W-:-:S03]  /*28b0*/  VIADD R11, R11, 0x1 ;  /* 0x000000010b0b7836 */ /* 0x000fc60000000000 */
[----:B------:R-:W1:Y:S01]  /*28c0*/  LDS.128 R4, [R4+0x130] ;  /* 0x0001300004047984 */ /* 0x000e620000000c00 */
[----:B------:R-:W-:Y:S02]  /*28d0*/  PRMT R0, RZ, 0x654, R0 ;  /* 0x00000654ff007816 */ /* 0x000fe40000000000 */
[C---:B------:R-:W-:Y:S01]  /*28e0*/  ISETP.NE.AND P1, PT, R11.reuse, 0x2, PT ;  /* 0x000000020b00780c */ /* 0x040fe20003f25270 */
[----:B------:R-:W-:Y:S01]  /*28f0*/  @!PT LDS RZ, [RZ] ;  /* 0x00000000fffff984 */ /* 0x000fe20000000800 */
[----:B------:R-:W-:Y:S01]  /*2900*/  @!PT LDS RZ, [RZ] ;  /* 0x00000000fffff984 */ /* 0x000fe20000000800 */
[----:B------:R-:W-:Y:S01]  /*2910*/  @!PT LDS RZ, [RZ] ;  /* 0x00000000fffff984 */ /* 0x000fe20000000800 */
[----:B------:R-:W-:Y:S01]  /*2920*/  @!PT LDS RZ, [RZ] ;  /* 0x00000000fffff984 */ /* 0x000fe20000000800 */
[----:B------:R2:W-:Y:S06]  /*2930*/  MEMBAR.ALL.CTA ;  /* 0x0000000000007992 */ /* 0x0005ec0000008000 */
[----:B--2---:R-:W2:Y:S01]  /*2940*/  FENCE.VIEW.ASYNC.S ;  /* 0x00000000000073c6 */ /* 0x004ea20000000000 */
[----:B------:R-:W-:Y:S01]  /*2950*/  SEL R11, R11, RZ, P1 ;  /* 0x000000ff0b0b7207 */ /* 0x000fe20000800000 */
[----:B--2---:R2:W-:Y:S01]  /*2960*/  SYNCS.ARRIVE.TRANS64.RED.A1T0 RZ, [R0+URZ], RZ ;  /* 0x000000ff00ff79a7 */ /* 0x0045e200081004ff */
[----:B-1----:R-:W-:-:S02]  /*2970*/  LOP3.LUT P3, RZ, R6, 0x1, RZ, 0xc0, !PT ;  /* 0x0000000106ff7812 */ /* 0x002fc4000786c0ff */
[----:B------:R-:W-:-:S04]  /*2980*/  SEL R5, RZ, 0x1, P1 ;  /* 0x00000001ff057807 */ /* 0x000fc80000800000 */
[----:B------:R-:W-:Y:S02]  /*2990*/  LOP3.LUT R10, R10, R5, RZ, 0x3c, !PT ;  /* 0x000000050a0a7212 */ /* 0x000fe400078e3cff */
[----:B--2---:R-:W-:-:S04]  /*29a0*/  SEL R0, RZ, 0x1, P0 ;  /* 0x00000001ff007807 */ /* 0x004fc80000000000 */
[----:B------:R-:W-:Y:S01]  /*29b0*/  LOP3.LUT R9, R9, R0, RZ, 0x3c, !PT ;  /* 0x0000000009097212 */ /* 0x000fe200078e3cff */
[----:B------:R-:W-:Y:S06]  /*29c0*/  @P3 BRA `(.L_x_45) ;  /* 0xfffffffc002c3947 */ /* 0x000fec000383ffff */
[----:B------:R-:W-:Y:S01]  /*29d0*/  ULEA UR5, UR6, UR37, 0x3 ;  /* 0x0000002506057291 */ /* 0x000fe2000f8e18ff */
[----:B------:R-:W-:-:S08]  /*29e0*/  SHF.L.U32 R3, R12, 0x1f, RZ ;  /* 0x0000001f0c037819 */ /* 0x000fd000000006ff */
[----:B------:R-:W1:Y:S02]  /*29f0*/  SYNCS.PHASECHK.TRANS64 P0, [UR5+0xb0], R3 ;  /* 0x0000b003ff0075a7 */ /* 0x000e640008001005 */
[----:B-1----:R-:W-:Y:S05]  /*2a00*/  @P0 BRA `(.L_x_46) ;  /* 0x0000000000080947 */ /* 0x002fea0003800000 */
[----:B------:R-:W1:Y:S02]  /*2a10*/  SYNCS.PHASECHK.TRANS64.TRYWAIT P0, [UR5+0xb0], R3 ;  /* 0x0000b003ff0075a7 */ /* 0x000e640008001105 */
[----:B-1----:R-:W-:Y:S05]  /*2a20*/  @!P0 BRA `(.L_x_47) ;  /* 0x0000005800308947 */ /* 0x002fea0003800000 */
.L_x_46:
[----:B------:R-:W-:-:S04]  /*2a30*/  UIADD3 UR4, UPT, UPT, UR6, 0x1, URZ ;  /* 0x0000000106047890 */ /* 0x000fc8000fffe0ff */
[----:B------:R-:W-:-:S04]  /*2a40*/  UISETP.NE.AND UP0, UPT, UR4, 0x2, UPT ;  /* 0x000000020400788c */ /* 0x000fc8000bf05270 */
[----:B------:R-:W-:Y:S02]  /*2a50*/  USEL UR7, URZ, 0x1, UP0 ;  /* 0x00000001ff077887 */ /* 0x000fe40008000000 */
[----:B------:R-:W-:-:S04]  /*2a60*/  USEL UR4, UR4, URZ, UP0 ;  /* 0x000000ff04047287 */ /* 0x000fc80008000000 */
[----:B------:R-:W-:Y:S01]  /*2a70*/  ULEA UR4, UR4, UR37, 0x3 ;  /* 0x0000002504047291 */ /* 0x000fe2000f8e18ff */
[----:B-1----:R-:W-:-:S04]  /*2a80*/  LOP3.LUT R3, R12, UR7, RZ, 0x3c, !PT ;  /* 0x000000070c037c12 */ /* 0x002fc8000f8e3cff */
[----:B------:R-:W-:-:S04]  /*2a90*/  SHF.L.U32 R0, R3, 0x1f, RZ ;  /* 0x0000001f03007819 */ /* 0x000fc800000006ff */
[----:B------:R-:W1:Y:S02]  /*2aa0*/  SYNCS.PHASECHK.TRANS64 P0, [UR4+0xb0], R0 ;  /* 0x0000b000ff0075a7 */ /* 0x000e640008001004 */
[----:B-1----:R-:W-:Y:S05]  /*2ab0*/  @P0 EXIT ;  /* 0x000000000000094d */ /* 0x002fea0003800000 */
[----:B------:R-:W-:Y:S02]  /*2ac0*/  SHF.L.U32 R3, R3, 0x1f, RZ ;  /* 0x0000001f03037819 */ /* 0x000fe400000006ff */
[----:B------:R-:W-:-:S07]  /*2ad0*/  MOV R0, UR4 ;  /* 0x0000000400007c02 */ /* 0x000fce0008000f00 */
.L_x_48:
[----:B-1----:R1:W2:Y:S02]  /*2ae0*/  SYNCS.PHASECHK.TRANS64.TRYWAIT P0, [R0+URZ+0xb0], R3 ;  /* 0x0000b003000075a7 */ /* 0x0022a400080011ff */
[----:B--2---:R-:W-:Y:S05]  /*2af0*/  @!P0 NANOSLEEP.SYNCS 0x989680 ;  /* 0x009896800000895d */ /* 0x004fea0003900000 */
[----:B------:R-:W2:Y:S02]  /*2b00*/  @!P0 SYNCS.PHASECHK.TRANS64 P0, [R0+URZ+0xb0], R3 ;  /* 0x0000b003000085a7 */ /* 0x000ea400080010ff */
[----:B--2---:R-:W-:Y:S05]  /*2b10*/  @P0 EXIT ;  /* 0x000000000000094d */ /* 0x004fea0003800000 */
[----:B------:R-:W-:Y:S05]  /*2b20*/  BRA `(.L_x_48) ;  /* 0xfffffffc00ec7947 */ /* 0x000fea000383ffff */
.L_x_41:
[----:B------:R-:W-:-:S09]  /*2b30*/  UISETP.NE.AND UP1, UPT, UR8, URZ, UPT ;  /* 0x000000ff0800728c */ /* 0x000fd2000bf25270 */
[----:B------:R-:W-:Y:S05]  /*2b40*/  BRA.U UP1, `(.L_x_49) ;  /* 0x0000000d01cc7547 */ /* 0x000fea000b800000 */
[----:B------:R-:W-:Y:S01]  /*2b50*/  UMOV UR4, 0x40 ;  /* 0x0000004000047882 */ /* 0x000fe20000000000 */
[----:B------:R-:W-:Y:S01]  /*2b60*/  NOP ;  /* 0x0000000000007918 */ /* 0x000fe20000000000 */
[----:B------:R-:W-:Y:S01]  /*2b70*/  ULEA UR4, UR37, UR4, 0x18 ;  /* 0x0000000425047291 */ /* 0x000fe2000f8ec0ff */
[----:B------:R-:W-:Y:S02]  /*2b80*/  UMOV UR5, 0x400 ;  /* 0x0000040000057882 */ /* 0x000fe40000000000 */
[----:B------:R-:W-:-:S06]  /*2b90*/  ULEA UR37, UR37, UR5, 0x18 ;  /* 0x0000000525257291 */ /* 0x000fcc000f8ec0ff */
[----:B------:R-:W1:Y:S02]  /*2ba0*/  LDS.U8 R0, [UR4+0x1c] ;  /* 0x00001c04ff007984 */ /* 0x000e640008000000 */
[----:B-1----:R-:W-:-:S13]  /*2bb0*/  ISETP.NE.AND P0, PT, R0, RZ, PT ;  /* 0x000000ff0000720c */ /* 0x002fda0003f05270 */
[----:B------:R-:W-:Y:S05]  /*2bc0*/  @P0 BRA `(.L_x_50) ;  /* 0x0000000000580947 */ /* 0x000fea0003800000 */
[----:B------:R-:W-:-:S13]  /*2bd0*/  ELECT P0, URZ, PT ;  /* 0x0000000000ff782f */ /* 0x000fda0003800000 */
[----:B------:R-:W-:Y:S05]  /*2be0*/  @!P0 BRA `(.L_x_51) ;  /* 0x0000000000608947 */ /* 0x000fea0003800000 */
[----:B------:R-:W-:Y:S01]  /*2bf0*/  UMOV UR5, 0x10 ;  /* 0x0000001000057882 */ /* 0x000fe20000000000 */
[----:B------:R-:W-:Y:S01]  /*2c00*/  HFMA2 R0, -RZ, RZ, 0, 5.9604644775390625e-08 ;  /* 0x00000001ff007431 */ /* 0x000fe200000001ff */
[----:B------:R-:W-:-:S03]  /*2c10*/  MOV R2, 0xffff ;  /* 0x0000ffff00027802 */ /* 0x000fc60000000f00 */
[----:B------:R-:W-:Y:S04]  /*2c20*/  DEPBAR.LE SB1, 0x36 ;  /* 0x00009d800000791a */ /* 0x000fe80000000000 */
[----:B------:R-:W1:Y:S02]  /*2c30*/  UTCATOMSWS.FIND_AND_SET.ALIGN UP0, UR5, UR5 ;  /* 0x00000005000575e3 */ /* 0x000e640008000800 */
[----:B-1----:R-:W-:Y:S01]  /*2c40*/  MOV R3, UR5 ;  /* 0x0000000500037c02 */ /* 0x002fe20008000f00 */
[----:B------:R-:W-:Y:S06]  /*2c50*/  BRA.U UP0, `(.L_x_52) ;  /* 0x0000000100187547 */ /* 0x000fec000b800000 */
.L_x_53:
[----:B------:R-:W-:Y:S05]  /*2c60*/  NANOSLEEP 0x64 ;  /* 0x000000640000795d */ /* 0x000fea0003800000 */
[----:B------:R-:W-:-:S05]  /*2c70*/  UMOV UR5, 0x10 ;  /* 0x0000001000057882 */ /* 0x000fca0000000000 */
[----:B------:R-:W-:Y:S04]  /*2c80*/  DEPBAR.LE SB1, 0x36 ;  /* 0x00009d800000791a */ /* 0x000fe80000000000 */
[----:B------:R-:W1:Y:S02]  /*2c90*/  UTCATOMSWS.FIND_AND_SET.ALIGN UP0, UR5, UR5 ;  /* 0x00000005000575e3 */ /* 0x000e640008000800 */
[----:B-1----:R-:W-:Y:S01]  /*2ca0*/  MOV R3, UR5 ;  /* 0x0000000500037c02 */ /* 0x002fe20008000f00 */
[----:B------:R-:W-:Y:S05]  /*2cb0*/  BRA.U !UP0, `(.L_x_53) ;  /* 0xfffffffd08e87547 */ /* 0x000fea000b83ffff */
.L_x_52:
[-C--:B------:R-:W-:Y:S02]  /*2cc0*/  SHF.L.U32 R2, R2, R3.reuse, RZ ;  /* 0x0000000302027219 */ /* 0x080fe400000006ff */
[----:B------:R-:W-:Y:S01]  /*2cd0*/  SHF.L.U32 R0, R0, R3, RZ ;  /* 0x0000000300007219 */ /* 0x000fe200000006ff */
[----:B------:R-:W-:Y:S02]  /*2ce0*/  IMAD.SHL.U32 R3, R3, 0x20, RZ ;  /* 0x0000002003037824 */ /* 0x000fe400078e00ff */
[----:B------:R1:W-:Y:S04]  /*2cf0*/  ATOMS.OR RZ, [UR4+0x14], R2 ;  /* 0x00001402ffff798c */ /* 0x0003e8000b000004 */
[----:B------:R1:W-:Y:S04]  /*2d00*/  ATOMS.OR RZ, [UR4+0x18], R0 ;  /* 0x00001800ffff798c */ /* 0x0003e8000b000004 */
[----:B------:R1:W-:Y:S01]  /*2d10*/  STS [UR37+0x150], R3 ;  /* 0x00015003ff007988 */ /* 0x0003e20008000825 */
[----:B------:R-:W-:Y:S05]  /*2d20*/  BRA `(.L_x_51) ;  /* 0x0000000000107947 */ /* 0x000fea0003800000 */
.L_x_50:
[----:B------:R-:W-:Y:S02]  /*2d30*/  MOV R0, 0xffffffff ;  /* 0xffffffff00007802 */ /* 0x000fe40000000f00 */
[----:B------:R-:W-:-:S03]  /*2d40*/  MOV R2, 0x2d70 ;  /* 0x00002d7000027802 */ /* 0x000fc60000000f00 */
[----:B------:R1:W-:Y:S04]  /*2d50*/  STS [UR37+0x150], R0 ;  /* 0x00015000ff007988 */ /* 0x0003e80008000825 */
[----:B-1-3-5:R-:W-:Y:S05]  /*2d60*/  CALL.REL.NOINC `($__internal_1_$__cuda_sm10x_tcgen05_guardrail_trap_phase_invalid_during_alloc) ;  /* 0x0000005c00787944 */ /* 0x02afea0003c00000 */
.L_x_51:
[----:B------:R-:W-:Y:S05]  /*2d70*/  WARPSYNC.ALL ;  /* 0x0000000000007948 */ /* 0x000fea0003800000 */
[----:B------:R-:W2:Y:S01]  /*2d80*/  S2UR UR5, SR_CgaCtaId ;  /* 0x00000000000579c3 */ /* 0x000ea20000008800 */
[----:B------:R-:W-:Y:S01]  /*2d90*/  UMOV UR4, 0x400 ;  /* 0x0000040000047882 */ /* 0x000fe20000000000 */
[----:B------:R-:W-:-:S06]  /*2da0*/  NOP ;  /* 0x0000000000007918 */ /* 0x000fcc0000000000 */
[----:B------:R-:W-:Y:S06]  /*2db0*/  BAR.ARV 0x6, 0xa0 ;  /* 0x0182800000007b1d */ /* 0x000fec0000002000 */
[----:B------:R-:W4:Y:S01]  /*2dc0*/  LDCU UR7, c[0x0][0x38c] ;  /* 0x00007180ff0777ac */ /* 0x000f220008000800 */
[----:B------:R-:W-:Y:S01]  /*2dd0*/  IMAD.MOV.U32 R11, RZ, RZ, 0x1 ;  /* 0x00000001ff0b7424 */ /* 0x000fe200078e00ff */
[----:B------:R-:W-:Y:S01]  /*2de0*/  CS2R R8, SRZ ;  /* 0x0000000000087805 */ /* 0x000fe2000001ff00 */
[----:B------:R-:W-:Y:S01]  /*2df0*/  IMAD.MOV.U32 R10, RZ, RZ, RZ ;  /* 0x000000ffff0a7224 */ /* 0x000fe200078e00ff */
[----:B------:R-:W3:Y:S01]  /*2e00*/  LDCU UR6, c[0x0][0x38c] ;  /* 0x00007180ff0677ac */ /* 0x000ee20008000800 */
[----:B------:R-:W-:Y:S01]  /*2e10*/  UMOV UR15, URZ ;  /* 0x000000ff000f7c82 */ /* 0x000fe20008000000 */
[----:B------:R-:W-:Y:S01]  /*2e20*/  UMOV UR14, URZ ;  /* 0x000000ff000e7c82 */ /* 0x000fe20008000000 */
[----:B--2---:R-:W-:Y:S01]  /*2e30*/  ULEA UR5, UR5, UR4, 0x18 ;  /* 0x0000000405057291 */ /* 0x004fe2000f8ec0ff */
[----:B------:R-:W-:Y:S01]  /*2e40*/  UMOV UR24, 0x0 ;  /* 0x0000000000187882 */ /* 0x000fe20000000000 */
[----:B------:R-:W-:-:S02]  /*2e50*/  UMOV UR25, 0x4200490 ;  /* 0x0420049000197882 */ /* 0x000fc40000000000 */
[----:B------:R-:W-:Y:S02]  /*2e60*/  UIADD3 UR10, UPT, UPT, UR5, 0x4400, URZ ;  /* 0x00004400050a7890 */ /* 0x000fe4000fffe0ff */
[----:B------:R-:W-:Y:S02]  /*2e70*/  UIADD3 UR11, UPT, UPT, UR5, 0xe400, URZ ;  /* 0x0000e400050b7890 */ /* 0x000fe4000fffe0ff */
[----:B----4-:R-:W-:Y:S01]  /*2e80*/  UIADD3 UR7, UPT, UPT, UR7, 0x3f, URZ ;  /* 0x0000003f07077890 */ /* 0x010fe2000fffe0ff */
[----:B-1----:R-:W1:Y:S01]  /*2e90*/  LDS R0, [UR5+0x150] ;  /* 0x00015005ff007984 */ /* 0x002e620008000800 */
[----:B------:R-:W-:Y:S02]  /*2ea0*/  USHF.R.U32.HI UR10, URZ, 0x4, UR10 ;  /* 0x00000004ff0a7899 */ /* 0x000fe4000801160a */
[----:B------:R-:W-:Y:S02]  /*2eb0*/  USHF.R.S32.HI UR4, URZ, 0x1f, UR7 ;  /* 0x0000001fff047899 */ /* 0x000fe40008011407 */
[----:B------:R-:W-:-:S02]  /*2ec0*/  USHF.R.U32.HI UR11, URZ, 0x4, UR11 ;  /* 0x00000004ff0b7899 */ /* 0x000fc4000801160b */
[----:B------:R-:W-:Y:S02]  /*2ed0*/  ULEA.HI UR4, UR4, UR7, URZ, 0x6 ;  /* 0x0000000704047291 */ /* 0x000fe4000f8f30ff */
[----:B------:R-:W-:Y:S02]  /*2ee0*/  ULOP3.LUT UR10, UR10, 0x3fff, URZ, 0xc0, !UPT ;  /* 0x00003fff0a0a7892 */ /* 0x000fe4000f8ec0ff */
[----:B------:R-:W-:Y:S02]  /*2ef0*/  USHF.R.S32.HI UR4, URZ, 0x6, UR4 ;  /* 0x00000006ff047899 */ /* 0x000fe40008011404 */
[----:B------:R-:W-:Y:S02]  /*2f00*/  ULOP3.LUT UR11, UR11, 0x3fff, URZ, 0xc0, !UPT ;  /* 0x00003fff0b0b7892 */ /* 0x000fe4000f8ec0ff */
[----:B------:R-:W-:Y:S01]  /*2f10*/  UISETP.LT.AND UP0, UPT, UR4, 0x1, UPT ;  /* 0x000000010400788c */ /* 0x000fe2000bf01270 */
[----:B------:R-:W-:Y:S01]  /*2f20*/  UMOV UR22, 0x0 ;  /* 0x0000000000167882 */ /* 0x000fe20000000000 */
[----:B------:R-:W-:-:S02]  /*2f30*/  UMOV UR23, 0x4200490 ;  /* 0x0420049000177882 */ /* 0x000fc40000000000 */
[----:B------:R-:W-:Y:S02]  /*2f40*/  USEL UR9, UR4, 0x1, !UP0 ;  /* 0x0000000104097887 */ /* 0x000fe4000c000000 */
[----:B------:R-:W-:Y:S02]  /*2f50*/  ULOP3.LUT UR10, UR10, 0x10000, URZ, 0xfc, !UPT ;  /* 0x000100000a0a7892 */ /* 0x000fe4000f8efcff */
[----:B------:R-:W-:Y:S02]  /*2f60*/  ULOP3.LUT UR11, UR11, 0x10000, URZ, 0xfc, !UPT ;  /* 0x000100000b0b7892 */ /* 0x000fe4000f8efcff */
[----:B------:R-:W-:Y:S02]  /*2f70*/  UIADD3 UR9, UPT, UPT, -UR9, URZ, URZ ;  /* 0x000000ff09097290 */ /* 0x000fe4000fffe1ff */
[----:B---3--:R-:W-:Y:S01]  /*2f80*/  UISETP.GE.AND UP3, UPT, UR6, 0x1, UPT ;  /* 0x000000010600788c */ /* 0x008fe2000bf66270 */
[----:B------:R-:W-:Y:S01]  /*2f90*/  UMOV UR20, 0x0 ;  /* 0x0000000000147882 */ /* 0x000fe20000000000 */
[----:B------:R-:W-:Y:S01]  /*2fa0*/  UMOV UR21, 0x4200490 ;  /* 0x0420049000157882 */ /* 0x000fe20000000000 */
[----:B------:R-:W-:Y:S01]  /*2fb0*/  UMOV UR18, 0x0 ;  /* 0x0000000000127882 */ /* 0x000fe20000000000 */
[----:B------:R-:W-:Y:S01]  /*2fc0*/  UMOV UR19, 0x4200490 ;  /* 0x0420049000137882 */ /* 0x000fe20000000000 */
[----:B-1----:R-:W-:-:S15]  /*2fd0*/  R2UR UR16, R0 ;  /* 0x00000000001072ca */ /* 0x002fde00000e0000 */
.L_x_60:
[----:B------:R-:W-:Y:S02]  /*2fe0*/  LEA R0, R10, UR5, 0x3 ;  /* 0x000000050a007c11 */ /* 0x000fe4000f8e18ff */
[----:B------:R-:W-:Y:S02]  /*2ff0*/  SHF.L.U32 R5, R9, 0x1f, RZ ;  /* 0x0000001f09057819 */ /* 0x000fe400000006ff */
[----:B------:R-:W-:Y:S01]  /*3000*/  PLOP3.LUT P0, PT, PT, PT, UP3, 0x80, 0x8 ;  /* 0x000000000008781c */ /* 0x000fe20003f0f038 */
[----:B------:R-:W-:Y:S01]  /*3010*/  VIADD R3, R0, 0xb0 ;  /* 0x000000b000037836 */ /* 0x000fe20000000000 */
[----:B-1----:R-:W1:Y:S02]  /*3020*/  SYNCS.PHASECHK.TRANS64.TRYWAIT P1, [R0+URZ+0xa0], R5 ;  /* 0x0000a005000075a7 */ /* 0x002e6400080211ff */
[----:B-1-3--:R-:W-:Y:S09]  /*3030*/  @!P1 BRA `(.L_x_54) ;  /* 0x0000005000c49947 */ /* 0x00aff20003800000 */
.L_x_149:
[----:B------:R-:W-:Y:S01]  /*3040*/  LEA R4, R10, UR5, 0x4 ;  /* 0x000000050a047c11 */ /* 0x000fe2000f8e20ff */
[----:B------:R-:W-:Y:S01]  /*3050*/  @UP3 ULEA UR6, UR14, UR5, 0x3 ;  /* 0x000000050e063291 */ /* 0x000fe2000f8e18ff */
[----:B------:R-:W-:Y:S01]  /*3060*/  PLOP3.LUT P2, PT, PT, PT, PT, 0x80, 0x8 ;  /* 0x000000000008781c */ /* 0x000fe20003f4f070 */
[----:B------:R-:W-:Y:S01]  /*3070*/  ULEA UR7, UR15, UR5, 0x3 ;  /* 0x000000050f077291 */ /* 0x000fe2000f8e18ff */
[----:B------:R-:W-:Y:S02]  /*3080*/  PRMT R3, RZ, 0x654, R3 ;  /* 0x00000654ff037816 */ /* 0x000fe40000000003 */
[----:B-1----:R-:W1:Y:S01]  /*3090*/  LDS.128 R4, [R4+0x130] ;  /* 0x0001300004047984 */ /* 0x002e620000000c00 */
[----:B------:R-:W-:Y:S02]  /*30a0*/  @P0 SHF.L.U32 R2, R8, 0x1f, RZ ;  /* 0x0000001f08020819 */ /* 0x000fe400000006ff */
[----:B------:R-:W-:Y:S01]  /*30b0*/  SHF.L.U32 R0, R11, 0x1f, RZ ;  /* 0x0000001f0b007819 */ /* 0x000fe200000006ff */
[----:B------:R-:W-:Y:S01]  /*30c0*/  @!PT LDS RZ, [RZ] ;  /* 0x00000000fffff984 */ /* 0x000fe20000000800 */
[----:B------:R-:W-:Y:S01]  /*30d0*/  @!PT LDS RZ, [RZ] ;  /* 0x00000000fffff984 */ /* 0x000fe20000000800 */
[----:B------:R-:W-:Y:S01]  /*30e0*/  @!PT LDS RZ, [RZ] ;  /* 0x00000000fffff984 */ /* 0x000fe20000000800 */
[----:B------:R-:W-:Y:S01]  /*30f0*/  @!PT LDS RZ, [RZ] ;  /* 0x00000000fffff984 */ /* 0x000fe20000000800 */
[----:B------:R2:W-:Y:S06]  /*3100*/  MEMBAR.ALL.CTA ;  /* 0x0000000000007992 */ /* 0x0005ec0000008000 */
[----:B--2---:R-:W2:Y:S02]  /*3110*/  FENCE.VIEW.ASYNC.S ;  /* 0x00000000000073c6 */ /* 0x004ea40000000000 */
[----:B--2---:R2:W-:Y:S01]  /*3120*/  SYNCS.ARRIVE.TRANS64.RED.A1T0 RZ, [R3+URZ], RZ ;  /* 0x000000ff03ff79a7 */ /* 0x0045e200081004ff */
[----:B------:R2:W3:Y:S01]  /*3130*/  @P0 SYNCS.PHASECHK.TRANS64.TRYWAIT P2, [UR6], R2 ;  /* 0x00000002ff0005a7 */ /* 0x0004e20008041106 */
[----:B------:R-:W-:Y:S01]  /*3140*/  ULEA.HI UR6, UR15, UR15, URZ, 0x1 ;  /* 0x0000000f0f067291 */ /* 0x000fe2000f8f08ff */
[----:B-1----:R-:W-:-:S03]  /*3150*/  LOP3.LUT P1, RZ, R6, 0x1, RZ, 0xc0, !PT ;  /* 0x0000000106ff7812 */ /* 0x002fc6000782c0ff */
[----:B------:R-:W-:Y:S02]  /*3160*/  USHF.L.U32 UR8, UR6, 0x6, URZ ;  /* 0x0000000606087899 */ /* 0x000fe400080006ff */
[----:B------:R-:W-:Y:S02]  /*3170*/  ULOP3.LUT UR6, UR6, 0xffe, URZ, 0xc0, !UPT ;  /* 0x00000ffe06067892 */ /* 0x000fe4000f8ec0ff */
[----:B------:R-:W-:Y:S02]  /*3180*/  ULOP3.LUT UR8, UR8, 0xffffff80, URZ, 0xc0, !UPT ;  /* 0xffffff8008087892 */ /* 0x000fe4000f8ec0ff */
[----:B------:R-:W-:Y:S02]  /*3190*/  UIADD3 UR6, UPT, UPT, -UR6, UR15, URZ ;  /* 0x0000000f06067290 */ /* 0x000fe4000fffe1ff */
[----:B------:R-:W-:Y:S01]  /*31a0*/  UIADD3 UR8, UPT, UPT, UR16, UR8, URZ ;  /* 0x0000000810087290 */ /* 0x000fe2000fffe0ff */
[----:B------:R-:W1:Y:S03]  /*31b0*/  SYNCS.PHASECHK.TRANS64.TRYWAIT P0, [UR7+0xe0], R0 ;  /* 0x0000e000ff0075a7 */ /* 0x000e660008001107 */
[----:B------:R-:W-:Y:S01]  /*31c0*/  ULEA UR8, UR6, UR8, 0x14 ;  /* 0x0000000806087291 */ /* 0x000fe2000f8ea0ff */
[----:B-123--:R-:W-:Y:S11]  /*31d0*/  @!P0 BRA `(.L_x_55) ;  /* 0x0000005000708947 */ /* 0x00eff60003800000 */
.L_x_151:
[----:B------:R-:W-:Y:S01]  /*31e0*/  IADD3 R10, PT, PT, R10, 0x1, RZ ;  /* 0x000000010a0a7810 */ /* 0x000fe20007ffe0ff */
[----:B------:R-:W-:Y:S06]  /*31f0*/  BRA.U !UP3, `(.L_x_56) ;  /* 0x000000010bc07547 */ /* 0x000fec000b800000 */
[----:B------:R-:W-:Y:S01]  /*3200*/  UPLOP3.LUT UP4, UPT, UPT, UPT, UPT, 0x40, 0x4 ;  /* 0x000000000004789c */ /* 0x000fe20003f8e870 */
[----:B------:R-:W-:Y:S01]  /*3210*/  UMOV UR13, UR9 ;  /* 0x00000009000d7c82 */ /* 0x000fe20008000000 */
[----:B------:R-:W-:Y:S01]  /*3220*/  UMOV UR12, UR4 ;  /* 0x00000004000c7c82 */ /* 0x000fe20008000000 */
[----:B------:R-:W-:-:S08]  /*3230*/  UMOV UR17, UR14 ;  /* 0x0000000e00117c82 */ /* 0x000fd00008000000 */
.L_x_59:
[----:B------:R-:W-:Y:S02]  /*3240*/  UIADD3 UR13, UPT, UPT, UR13, 0x1, URZ ;  /* 0x000000010d0d7890 */ /* 0x000fe4000fffe0ff */
[----:B--2---:R-:W-:Y:S02]  /*3250*/  ULEA UR6, UR17, UR5, 0x3 ;  /* 0x0000000511067291 */ /* 0x004fe4000f8e18ff */
[----:B------:R-:W-:Y:S01]  /*3260*/  UISETP.NE.AND UP0, UPT, UR13, URZ, UPT ;  /* 0x000000ff0d00728c */ /* 0x000fe2000bf05270 */
[----:B---3--:R-:W-:Y:S10]  /*3270*/  @P2 BRA `(.L_x_57) ;  /* 0x00000000000c2947 */ /* 0x008ff40003800000 */
[----:B-1----:R-:W-:Y:S04]  /*3280*/  SHF.L.U32 R3, R8, 0x1f, RZ ;  /* 0x0000001f08037819 */ /* 0x002fe800000006ff */
[----:B------:R-:W1:Y:S02]  /*3290*/  SYNCS.PHASECHK.TRANS64.TRYWAIT P0, [UR6], R3 ;  /* 0x00000003ff0075a7 */ /* 0x000e640008001106 */
[----:B-1----:R-:W-:Y:S05]  /*32a0*/  @!P0 BRA `(.L_x_58) ;  /* 0x0000005000548947 */ /* 0x002fea0003800000 */
.L_x_57:
[----:B------:R-:W-:Y:S01]  /*32b0*/  UISETP.NE.AND UP1, UPT, UR12, 0x1, UPT ;  /* 0x000000010c00788c */ /* 0x000fe2000bf25270 */
[----:B------:R-:W-:Y:S01]  /*32c0*/  PLOP3.LUT P2, PT, PT, PT, PT, 0x80, 0x8 ;  /* 0x000000000008781c */ /* 0x000fe20003f4f070 */
[----:B------:R-:W-:Y:S02]  /*32d0*/  UIADD3 UR14, UPT, UPT, UR17, 0x1, URZ ;  /* 0x00000001110e7890 */ /* 0x000fe4000fffe0ff */
[----:B------:R-:W-:Y:S02]  /*32e0*/  ULEA UR28, UR17, UR11, 0xa ;  /* 0x0000000b111c7291 */ /* 0x000fe4000f8e50ff */
[----:B------:R-:W-:Y:S01]  /*32f0*/  UISETP.NE.AND UP2, UPT, UR14, 0x5, UPT ;  /* 0x000000050e00788c */ /* 0x000fe2000bf45270 */
[----:B------:R-:W-:Y:S01]  /*3300*/  PLOP3.LUT P0, PT, PT, PT, UP1, 0x80, 0x8 ;  /* 0x000000000008781c */ /* 0x000fe20003f0f018 */
[----:B------:R-:W-:Y:S02]  /*3310*/  UIADD3 UR40, UPT, UPT, UR28, 0x2, URZ ;  /* 0x000000021c287890 */ /* 0x000fe4000fffe0ff */
[----:B------:R-:W-:Y:S02]  /*3320*/  USEL UR27, URZ, 0x1, UP2 ;  /* 0x00000001ff1b7887 */ /* 0x000fe40009000000 */
[----:B------:R-:W-:Y:S02]  /*3330*/  USEL UR14, UR14, URZ, UP2 ;  /* 0x000000ff0e0e7287 */ /* 0x000fe40009000000 */
[----:B------:R-:W-:Y:S02]  /*3340*/  UIADD3 UR36, UPT, UPT, UR28, 0x4, URZ ;  /* 0x000000041c247890 */ /* 0x000fe4000fffe0ff */
[----:B------:R-:W-:Y:S01]  /*3350*/  @UP1 ULEA UR26, UR14, UR5, 0x3 ;  /* 0x000000050e1a1291 */ /* 0x000fe2000f8e18ff */
[----:B------:R-:W-:Y:S01]  /*3360*/  LOP3.LUT R8, R8, UR27, RZ, 0x3c, !PT ;  /* 0x0000001b08087c12 */ /* 0x000fe2000f8e3cff */
[----:B------:R-:W-:Y:S02]  /*3370*/  UIADD3 UR32, UPT, UPT, UR28, 0x6, URZ ;  /* 0x000000061c207890 */ /* 0x000fe4000fffe0ff */
[----:B------:R-:W-:Y:S01]  /*3380*/  UIADD3 UR6, UPT, UPT, UR6, 0x28, URZ ;  /* 0x0000002806067890 */ /* 0x000fe2000fffe0ff */
[----:B-1----:R-:W-:Y:S01]  /*3390*/  @P0 SHF.L.U32 R0, R8, 0x1f, RZ ;  /* 0x0000001f08000819 */ /* 0x002fe200000006ff */
[----:B------:R-:W-:Y:S01]  /*33a0*/  UIADD3 UR12, UPT, UPT, UR12, -0x1, URZ ;  /* 0xffffffff0c0c7890 */ /* 0x000fe2000fffe0ff */
[----:B------:R-:W-:Y:S02]  /*33b0*/  UMOV UR29, 0x40004040 ;  /* 0x40004040001d7882 */ /* 0x000fe40000000000 */
[----:B------:R2:W3:Y:S01]  /*33c0*/  @P0 SYNCS.PHASECHK.TRANS64.TRYWAIT P2, [UR26], R0 ;  /* 0x00000000ff0005a7 */ /* 0x0004e2000804111a */
[----:B------:R-:W-:Y:S01]  /*33d0*/  ULEA UR26, UR17, UR10, 0x9 ;  /* 0x0000000a111a7291 */ /* 0x000fe2000f8e48ff */
[----:B------:R-:W-:Y:S01]  /*33e0*/  UMOV UR27, 0x40004040 ;  /* 0x40004040001b7882 */ /* 0x000fe20000000000 */
[----:B------:R-:W-:Y:S02]  /*33f0*/  UMOV UR41, 0x40004040 ;  /* 0x4000404000297882 */ /* 0x000fe40000000000 */
[----:B------:R-:W-:Y:S02]  /*3400*/  UIADD3 UR38, UPT, UPT, UR26, 0x2, URZ ;  /* 0x000000021a267890 */ /* 0x000fe4000fffe0ff */
[----:B------:R-:W-:Y:S02]  /*3410*/  UIADD3 UR34, UPT, UPT, UR26, 0x4, URZ ;  /* 0x000000041a227890 */ /* 0x000fe4000fffe0ff */
[----:B------:R-:W-:Y:S01]  /*3420*/  UIADD3 UR30, UPT, UPT, UR26, 0x6, URZ ;  /* 0x000000061a1e7890 */ /* 0x000fe2000fffe0ff */
[----:B------:R2:W-:Y:S01]  /*3430*/  UTCHMMA gdesc[UR26], gdesc[UR28], tmem[UR8], tmem[UR24], idesc[UR25], UP4 ;  /* 0x00ff181c1a0075ea */ /* 0x0005e2000a000008 */
[----:B------:R-:W-:Y:S01]  /*3440*/  UPLOP3.LUT UP4, UPT, UPT, UPT, UPT, 0x80, 0x8 ;  /* 0x000000000008789c */ /* 0x000fe20003f8f070 */
[----:B------:R-:W-:Y:S01]  /*3450*/  UMOV UR39, 0x40004040 ;  /* 0x4000404000277882 */ /* 0x000fe20000000000 */
[----:B------:R-:W-:Y:S01]  /*3460*/  UMOV UR37, 0x40004040 ;  /* 0x4000404000257882 */ /* 0x000fe20000000000 */
[----:B------:R2:W-:Y:S01]  /*3470*/  UTCHMMA gdesc[UR38], gdesc[UR40], tmem[UR8], tmem[UR22], idesc[UR23], UPT ;  /* 0x00ff1628260075ea */ /* 0x0005e2000b800008 */
[----:B------:R-:W-:Y:S01]  /*3480*/  UMOV UR35, 0x40004040 ;  /* 0x4000404000237882 */ /* 0x000fe20000000000 */
[----:B------:R-:W-:Y:S01]  /*3490*/  UMOV UR33, 0x40004040 ;  /* 0x4000404000217882 */ /* 0x000fe20000000000 */
[----:B------:R-:W-:Y:S01]  /*34a0*/  UMOV UR31, 0x40004040 ;  /* 0x40004040001f7882 */ /* 0x000fe20000000000 */
[----:B------:R2:W-:Y:S01]  /*34b0*/  UTCHMMA gdesc[UR34], gdesc[UR36], tmem[UR8], tmem[UR20], idesc[UR21], UPT ;  /* 0x00ff1424220075ea */ /* 0x0005e2000b800008 */
[----:B------:R2:W-:Y:S01]  /*34c0*/  UTCHMMA gdesc[UR30], gdesc[UR32], tmem[UR8], tmem[UR18], idesc[UR19], UPT ;  /* 0x00ff12201e0075ea */ /* 0x0005e2000b800008 */
[----:B------:R2:W-:Y:S01]  /*34d0*/  UTCBAR [UR6], URZ ;  /* 0x000000ff060073e9 */ /* 0x0005e200080000ff */
[----:B------:R-:W-:Y:S01]  /*34e0*/  UMOV UR17, UR14 ;  /* 0x0000000e00117c82 */ /* 0x000fe20008000000 */
[----:B------:R-:W-:Y:S05]  /*34f0*/  BRA.U UP0, `(.L_x_59) ;  /* 0xfffffffd00507547 */ /* 0x000fea000b83ffff */
.L_x_56:
[----:B------:R-:W-:Y:S01]  /*3500*/  UIADD3 UR15, UPT, UPT, UR15, 0x1, URZ ;  /* 0x000000010f0f7890 */ /* 0x000fe2000fffe0ff */
[C---:B------:R-:W-:Y:S01]  /*3510*/  ISETP.NE.AND P0, PT, R10.reuse, 0x2, PT ;  /* 0x000000020a00780c */ /* 0x040fe20003f05270 */
[----:B------:R-:W-:Y:S02]  /*3520*/  UIADD3 UR7, UPT, UPT, UR7, 0xc0, URZ ;  /* 0x000000c007077890 */ /* 0x000fe4000fffe0ff */
[----:B------:R-:W-:Y:S01]  /*3530*/  UISETP.NE.AND UP0, UPT, UR15, 0x4, UPT ;  /* 0x000000040f00788c */ /* 0x000fe2000bf05270 */
[----:B-12---:R-:W-:Y:S02]  /*3540*/  SEL R0, RZ, 0x1, P0 ;  /* 0x00000001ff007807 */ /* 0x006fe40000000000 */
[----:B------:R-:W-:Y:S01]  /*3550*/  SEL R10, R10, RZ, P0 ;  /* 0x000000ff0a0a7207 */ /* 0x000fe20000000000 */
[----:B------:R-:W-:Y:S01]  /*3560*/  USEL UR6, URZ, 0x1, UP0 ;  /* 0x00000001ff067887 */ /* 0x000fe20008000000 */
[----:B------:R-:W-:Y:S01]  /*3570*/  LOP3.LUT R9, R9, R0, RZ, 0x3c, !PT ;  /* 0x0000000009097212 */ /* 0x000fe200078e3cff */
[----:B------:R-:W-:Y:S01]  /*3580*/  USEL UR15, UR15, URZ, UP0 ;  /* 0x000000ff0f0f7287 */ /* 0x000fe20008000000 */
[----:B------:R1:W-:Y:S03]  /*3590*/  UTCBAR [UR7], URZ ;  /* 0x000000ff070073e9 */ /* 0x0003e600080000ff */
[----:B------:R-:W-:Y:S01]  /*35a0*/  LOP3.LUT R11, R11, UR6, RZ, 0x3c, !PT ;  /* 0x000000060b0b7c12 */ /* 0x000fe2000f8e3cff */
[----:B------:R-:W-:Y:S07]  /*35b0*/  @P1 BRA `(.L_x_60) ;  /* 0xfffffff800881947 */ /* 0x000fee000383ffff */
[----:B------:R-:W2:Y:S01]  /*35c0*/  S2UR UR4, SR_CgaCtaId ;  /* 0x00000000000479c3 */ /* 0x000ea20000008800 */
[----:B------:R-:W-:Y:S01]  /*35d0*/  ELECT P0, URZ, PT ;  /* 0x0000000000ff782f */ /* 0x000fe20003800000 */
[----:B------:R-:W-:Y:S01]  /*35e0*/  IMAD.MOV.U32 R0, RZ, RZ, 0x1 ;  /* 0x00000001ff007424 */ /* 0x000fe200078e00ff */
[----:B------:R-:W-:Y:S01]  /*35f0*/  UIADD3 UR5, UPT, UPT, UR5, 0xe0, URZ ;  /* 0x000000e005057890 */ /* 0x000fe2000fffe0ff */
[----:B------:R-:W-:Y:S01]  /*3600*/  SHF.L.U32 R3, R11, 0x1f, RZ ;  /* 0x0000001f0b037819 */ /* 0x000fe200000006ff */
[----:B------:R-:W-:-:S03]  /*3610*/  UMOV UR6, 0x40 ;  /* 0x0000004000067882 */ /* 0x000fc60000000000 */
[----:B------:R-:W-:Y:S01]  /*3620*/  UVIRTCOUNT.DEALLOC.SMPOOL 0x80 ;  /* 0x000000800000784c */ /* 0x000fe20000000000 */
[----:B--2---:R-:W-:Y:S02]  /*3630*/  ULEA UR4, UR4, UR6, 0x18 ;  /* 0x0000000604047291 */ /* 0x004fe4000f8ec0ff */
[----:B------:R-:W-:-:S07]  /*3640*/  ULEA UR6, UR15, UR5, 0x3 ;  /* 0x000000050f067291 */ /* 0x000fce000f8e18ff */
[----:B------:R2:W-:Y:S02]  /*3650*/  @P0 STS.U8 [UR4+0x1c], R0 ;  /* 0x00001c00ff000988 */ /* 0x0005e40008000004 */
[----:B------:R-:W4:Y:S02]  /*3660*/  SYNCS.PHASECHK.TRANS64.TRYWAIT P0, [UR6], R3 ;  /* 0x00000003ff0075a7 */ /* 0x000f240008001106 */
[----:B--2-4-:R-:W-:Y:S05]  /*3670*/  @!P0 BRA `(.L_x_61) ;  /* 0x0000004c00788947 */ /* 0x014fea0003800000 */
.L_x_154:
[----:B-1----:R-:W-:-:S04]  /*3680*/  UIADD3 UR7, UPT, UPT, UR15, 0x1, URZ ;  /* 0x000000010f077890 */ /* 0x002fc8000fffe0ff */
[----:B------:R-:W-:-:S04]  /*3690*/  UISETP.NE.AND UP0, UPT, UR7, 0x4, UPT ;  /* 0x000000040700788c */ /* 0x000fc8000bf05270 */
[----:B------:R-:W-:Y:S02]  /*36a0*/  USEL UR8, URZ, 0x1, UP0 ;  /* 0x00000001ff087887 */ /* 0x000fe40008000000 */
[----:B------:R-:W-:-:S04]  /*36b0*/  USEL UR7, UR7, URZ, UP0 ;  /* 0x000000ff07077287 */ /* 0x000fc80008000000 */
[----:B------:R-:W-:Y:S01]  /*36c0*/  ULEA UR6, UR7, UR5, 0x3 ;  /* 0x0000000507067291 */ /* 0x000fe2000f8e18ff */
[----:B------:R-:W-:-:S04]  /*36d0*/  LOP3.LUT R2, R11, UR8, RZ, 0x3c, !PT ;  /* 0x000000080b027c12 */ /* 0x000fc8000f8e3cff */
[----:B--2---:R-:W-:-:S04]  /*36e0*/  SHF.L.U32 R3, R2, 0x1f, RZ ;  /* 0x0000001f02037819 */ /* 0x004fc800000006ff */
[----:B------:R-:W1:Y:S02]  /*36f0*/  SYNCS.PHASECHK.TRANS64.TRYWAIT P0, [UR6], R3 ;  /* 0x00000003ff0075a7 */ /* 0x000e640008001106 */
[----:B-1----:R-:W-:Y:S05]  /*3700*/  @!P0 BRA `(.L_x_62) ;  /* 0x0000004c006c8947 */ /* 0x002fea0003800000 */
.L_x_156:
        /* <DEDUP_REMOVED lines=9> */
.L_x_158:
[----:B------:R-:W-:-:S04]  /*37a0*/  UIADD3 UR7, UPT, UPT, UR7, 0x1, URZ ;  /* 0x0000000107077890 */ /* 0x000fc8000fffe0ff */
[----:B------:R-:W-:-:S04]  /*37b0*/  UISETP.NE.AND UP0, UPT, UR7, 0x4, UPT ;  /* 0x000000040700788c */ /* 0x000fc8000bf05270 */
[----:B------:R-:W-:Y:S02]  /*37c0*/  USEL UR6, URZ, 0x1, UP0 ;  /* 0x00000001ff067887 */ /* 0x000fe40008000000 */
[----:B------:R-:W-:-:S04]  /*37d0*/  USEL UR7, UR7, URZ, UP0 ;  /* 0x000000ff07077287 */ /* 0x000fc80008000000 */
[----:B------:R-:W-:Y:S01]  /*37e0*/  ULEA UR7, UR7, UR5, 0x3 ;  /* 0x0000000507077291 */ /* 0x000fe2000f8e18ff */
[----:B-1----:R-:W-:-:S04]  /*37f0*/  LOP3.LUT R3, R2, UR6, RZ, 0x3c, !PT ;  /* 0x0000000602037c12 */ /* 0x002fc8000f8e3cff */
[----:B------:R-:W-:-:S04]  /*3800*/  SHF.L.U32 R3, R3, 0x1f, RZ ;  /* 0x0000001f03037819 */ /* 0x000fc800000006ff */
[----:B------:R-:W1:Y:S02]  /*3810*/  SYNCS.PHASECHK.TRANS64.TRYWAIT P0, [UR7], R3 ;  /* 0x00000003ff0075a7 */ /* 0x000e640008001107 */
[----:B-1----:R-:W-:Y:S05]  /*3820*/  @!P0 BRA `(.L_x_64) ;  /* 0x0000004c00548947 */ /* 0x002fea0003800000 */
.L_x_160:
[----:B------:R-:W-:Y:S01]  /*3830*/  NOP ;  /* 0x0000000000007918 */ /* 0x000fe20000000000 */
[----:B-1----:R-:W1:Y:S01]  /*3840*/  LDS R0, [UR4+0x14] ;  /* 0x00001404ff007984 */ /* 0x002e620008000800 */
[----:B------:R-:W-:Y:S01]  /*3850*/  ULOP3.LUT UR6, UR16, 0xffff, URZ, 0xc0, !UPT ;  /* 0x0000ffff10067892 */ /* 0x000fe2000f8ec0ff */
[----:B------:R-:W-:Y:S01]  /*3860*/  UMOV UR8, 0xffff ;  /* 0x0000ffff00087882 */ /* 0x000fe20000000000 */
[----:B------:R-:W-:Y:S02]  /*3870*/  UMOV UR5, 0x1 ;  /* 0x0000000100057882 */ /* 0x000fe40000000000 */
[----:B------:R-:W-:-:S04]  /*3880*/  USHF.R.U32.HI UR6, URZ, 0x5, UR6 ;  /* 0x00000005ff067899 */ /* 0x000fc80008011606 */
[----:B------:R-:W-:Y:S02]  /*3890*/  USHF.L.U32 UR8, UR8, UR6, URZ ;  /* 0x0000000608087299 */ /* 0x000fe400080006ff */
[----:B------:R-:W-:-:S04]  /*38a0*/  USHF.L.U32 UR5, UR5, UR6, URZ ;  /* 0x0000000605057299 */ /* 0x000fc800080006ff */
[----:B-1----:R-:W-:-:S04]  /*38b0*/  LOP3.LUT R0, R0, UR8, RZ, 0xc0, !PT ;  /* 0x0000000800007c12 */ /* 0x002fc8000f8ec0ff */
[----:B------:R-:W-:-:S13]  /*38c0*/  ISETP.NE.AND P0, PT, R0, UR8, PT ;  /* 0x0000000800007c0c */ /* 0x000fda000bf05270 */
[----:B------:R-:W-:Y:S05]  /*38d0*/  @P0 BRA `(.L_x_65) ;  /* 0x0000000000580947 */ /* 0x000fea0003800000 */
[----:B------:R-:W1:Y:S02]  /*38e0*/  LDS R0, [UR4+0x18] ;  /* 0x00001804ff007984 */ /* 0x000e640008000800 */
[----:B-1----:R-:W-:-:S04]  /*38f0*/  LOP3.LUT R0, R0, UR5, RZ, 0xc0, !PT ;  /* 0x0000000500007c12 */ /* 0x002fc8000f8ec0ff */
[----:B------:R-:W-:-:S13]  /*3900*/  ISETP.NE.AND P0, PT, R0, UR5, PT ;  /* 0x0000000500007c0c */ /* 0x000fda000bf05270 */
[----:B------:R-:W-:Y:S05]  /*3910*/  @P0 BRA `(.L_x_66) ;  /* 0x00000000003c0947 */ /* 0x000fea0003800000 */
[----:B------:R-:W1:Y:S01]  /*3920*/  S2R R2, SR_LANEID ;  /* 0x0000000000027919 */ /* 0x000e620000000000 */
[----:B------:R-:W-:Y:S01]  /*3930*/  ULOP3.LUT UR8, URZ, UR8, URZ, 0x33, !UPT ;  /* 0x00000008ff087292 */ /* 0x000fe2000f8e33ff */
[----:B------:R-:W-:Y:S01]  /*3940*/  LOP3.LUT R4, RZ, UR5, RZ, 0x33, !PT ;  /* 0x00000005ff047c12 */ /* 0x000fe2000f8e33ff */
[----:B------:R-:W-:Y:S02]  /*3950*/  VOTEU.ANY UR7, UPT, PT ;  /* 0x0000000000077886 */ /* 0x000fe400038e0100 */
[----:B------:R-:W-:Y:S01]  /*3960*/  UFLO.U32 UR7, UR7 ;  /* 0x00000007000772bd */ /* 0x000fe200080e0000 */
[----:B------:R-:W2:Y:S01]  /*3970*/  REDUX UR5, R4 ;  /* 0x00000000040573c4 */ /* 0x000ea20000000000 */
[----:B------:R-:W-:-:S06]  /*3980*/  IMAD.U32 R0, RZ, RZ, UR8 ;  /* 0x00000008ff007e24 */ /* 0x000fcc000f8e00ff */
[----:B------:R4:W-:Y:S01]  /*3990*/  UTCATOMSWS.AND URZ, UR8 ;  /* 0x0000000800ff79e3 */ /* 0x0009e20008000000 */
[----:B------:R-:W3:Y:S01]  /*39a0*/  REDUX UR6, R0 ;  /* 0x00000000000673c4 */ /* 0x000ee20000000000 */
[----:B-1----:R-:W-:Y:S01]  /*39b0*/  ISETP.EQ.U32.AND P0, PT, R2, UR7, PT ;  /* 0x0000000702007c0c */ /* 0x002fe2000bf02070 */
[----:B--2---:R-:W-:Y:S01]  /*39c0*/  IMAD.U32 R2, RZ, RZ, UR5 ;  /* 0x00000005ff027e24 */ /* 0x004fe2000f8e00ff */
[----:B---3--:R-:W-:-:S11]  /*39d0*/  MOV R3, UR6 ;  /* 0x0000000600037c02 */ /* 0x008fd60008000f00 */
[----:B------:R4:W-:Y:S04]  /*39e0*/  @P0 ATOMS.AND RZ, [UR4+0x14], R3 ;  /* 0x00001403ffff098c */ /* 0x0009e8000a800004 */
[----:B------:R4:W-:Y:S01]  /*39f0*/  @P0 ATOMS.AND RZ, [UR4+0x18], R2 ;  /* 0x00001802ffff098c */ /* 0x0009e2000a800004 */
[----:B------:R-:W-:Y:S05]  /*3a00*/  BRA `(.L_x_67) ;  /* 0x0000000000147947 */ /* 0x000fea0003800000 */
.L_x_66:
[----:B------:R-:W-:Y:S02]  /*3a10*/  MOV R2, 0x3a30 ;  /* 0x00003a3000027802 */ /* 0x000fe40000000f00 */
[----:B---3-5:R-:W-:Y:S05]  /*3a20*/  CALL.REL.NOINC `($__internal_0_$__cuda_sm10x_tcgen05_guardrail_trap_col_being_dealloced_not_returned_by_alloc) ;  /* 0x00000050003c7944 */ /* 0x028fea0003c00000 */
[----:B------:R-:W-:Y:S05]  /*3a30*/  BRA `(.L_x_67) ;  /* 0x0000000000087947 */ /* 0x000fea0003800000 */
.L_x_65:
[----:B------:R-:W-:Y:S02]  /*3a40*/  MOV R2, 0x3a60 ;  /* 0x00003a6000027802 */ /* 0x000fe40000000f00 */
[----:B---3-5:R-:W-:Y:S05]  /*3a50*/  CALL.REL.NOINC `($__internal_2_$__cuda_sm10x_tcgen05_guardrail_trap_unallocated_columns_being_dealloced) ;  /* 0x0000005000487944 */ /* 0x028fea0003c00000 */
.L_x_67:
[----:B------:R-:W-:Y:S01]  /*3a60*/  NOP ;  /* 0x0000000000007918 */ /* 0x000fe20000000000 */
[----:B----4-:R-:W-:Y:S05]  /*3a70*/  EXIT ;  /* 0x000000000000794d */ /* 0x010fea0003800000 */
.L_x_49:
[----:B------:R-:W-:-:S09]  /*3a80*/  UISETP.NE.OR UP2, UPT, UR8, 0x3, !UP2 ;  /* 0x000000030800788c */ /* 0x000fd2000d745670 */
[----:B------:R-:W-:Y:S05]  /*3a90*/  BRA.U UP2, `(.L_x_68) ;  /* 0x0000001102147547 */ /* 0x000fea000b800000 */
[----:B------:R-:W1:Y:S01]  /*3aa0*/  LDC R0, c[0x0][0xb30] ;  /* 0x0002cc00ff007b82 */ /* 0x000e620000000800 */
[----:B------:R-:W2:Y:S01]  /*3ab0*/  LDCU.64 UR8, c[0x0][0x888] ;  /* 0x00011100ff0877ac */ /* 0x000ea20008000a00 */
[----:B------:R-:W-:Y:S02]  /*3ac0*/  HFMA2 R25, -RZ, RZ, 0, 0 ;  /* 0x00000000ff197431 */ /* 0x000fe400000001ff */
[----:B------:R-:W-:Y:S01]  /*3ad0*/  IMAD.MOV.U32 R32, RZ, RZ, 0x1 ;  /* 0x00000001ff207424 */ /* 0x000fe200078e00ff */
[----:B------:R-:W-:Y:S01]  /*3ae0*/  MOV R23, 0x1000 ;  /* 0x0000100000177802 */ /* 0x000fe20000000f00 */
[----:B------:R-:W4:Y:S01]  /*3af0*/  LDCU.64 UR4, c[0x0][0x890] ;  /* 0x00011200ff0477ac */ /* 0x000f220008000a00 */
[----:B------:R-:W-:Y:S01]  /*3b00*/  IMAD.MOV.U32 R27, RZ, RZ, RZ ;  /* 0x000000ffff1b7224 */ /* 0x000fe200078e00ff */
[----:B------:R-:W3:Y:S01]  /*3b10*/  LDC R19, c[0x0][0x370] ;  /* 0x0000dc00ff137b82 */ /* 0x000ee20000000800 */
[----:B------:R-:W-:Y:S01]  /*3b20*/  UMOV UR7, 0x400 ;  /* 0x0000040000077882 */ /* 0x000fe20000000000 */
[----:B------:R-:W-:-:S02]  /*3b30*/  UPLOP3.LUT UP1, UPT, UPT, UPT, UPT, 0x40, 0x4 ;  /* 0x000000000004789c */ /* 0x000fc40003f2e870 */
[----:B------:R-:W-:-:S04]  /*3b40*/  ULEA UR7, UR37, UR7, 0x18 ;  /* 0x0000000725077291 */ /* 0x000fc8000f8ec0ff */
[----:B------:R-:W3:Y:S01]  /*3b50*/  LDC R2, c[0x0][0xb0c] ;  /* 0x0002c300ff027b82 */ /* 0x000ee20000000800 */
[----:B------:R-:W-:Y:S02]  /*3b60*/  UIADD3 UR13, UPT, UPT, UR7, 0x68, URZ ;  /* 0x00000068070d7890 */ /* 0x000fe4000fffe0ff */
[----:B--2---:R-:W-:Y:S02]  /*3b70*/  UISETP.NE.U32.AND UP2, UPT, UR8, URZ, UPT ;  /* 0x000000ff0800728c */ /* 0x004fe4000bf45070 */
[----:B------:R-:W-:Y:S02]  /*3b80*/  UIADD3 UR33, UPT, UPT, UR7, 0x50, URZ ;  /* 0x0000005007217890 */ /* 0x000fe4000fffe0ff */
[----:B----4-:R-:W-:Y:S01]  /*3b90*/  UISETP.NE.U32.AND UP3, UPT, UR4, URZ, UPT ;  /* 0x000000ff0400728c */ /* 0x010fe2000bf65070 */
[----:B------:R-:W2:Y:S01]  /*3ba0*/  LDC R18, c[0x0][0xb20] ;  /* 0x0002c800ff127b82 */ /* 0x000ea20000000800 */
[----:B-1----:R-:W-:Y:S01]  /*3bb0*/  ISETP.NE.AND P1, PT, R0, 0x1, PT ;  /* 0x000000010000780c */ /* 0x002fe20003f25270 */
[----:B------:R-:W-:-:S02]  /*3bc0*/  UISETP.NE.AND.EX UP2, UPT, UR9, URZ, UPT, UP2 ;  /* 0x000000ff0900728c */ /* 0x000fc4000bf45320 */
[----:B------:R-:W-:Y:S02]  /*3bd0*/  UIADD3 UR25, UPT, UPT, UR7, 0x58, URZ ;  /* 0x0000005807197890 */ /* 0x000fe4000fffe0ff */
[----:B------:R-:W-:Y:S02]  /*3be0*/  UIADD3 UR17, UPT, UPT, UR7, 0x60, URZ ;  /* 0x0000006007117890 */ /* 0x000fe4000fffe0ff */
[----:B------:R-:W1:Y:S01]  /*3bf0*/  LDC.64 R36, c[0x0][0x348] ;  /* 0x0000d200ff247b82 */ /* 0x000e620000000a00 */
[----:B------:R-:W-:Y:S02]  /*3c00*/  UPRMT UR13, UR37, 0x654, UR13 ;  /* 0x00000654250d7896 */ /* 0x000fe4000800000d */
[----:B------:R-:W-:-:S05]  /*3c10*/  UISETP.NE.AND.EX UP3, UPT, UR5, URZ, UPT, UP3 ;  /* 0x000000ff0500728c */ /* 0x000fca000bf65330 */
[----:B------:R-:W4:Y:S08]  /*3c20*/  LDC.64 R16, c[0x0][0xb10] ;  /* 0x0002c400ff107b82 */ /* 0x000f300000000a00 */
[----:B------:R-:W1:Y:S08]  /*3c30*/  LDC.64 R6, c[0x0][0xb18] ;  /* 0x0002c600ff067b82 */ /* 0x000e700000000a00 */
[----:B------:R-:W1:Y:S08]  /*3c40*/  LDC.64 R4, c[0x0][0xb28] ;  /* 0x0002ca00ff047b82 */ /* 0x000e700000000a00 */
[----:B--23--:R-:W1:Y:S02]  /*3c50*/  LDC R22, c[0x0][0x374] ;  /* 0x0000dd00ff167b82 */ /* 0x00ce640000000800 */
.L_x_79:
[----:B------:R-:W-:Y:S02]  /*3c60*/  LEA R0, R27, UR7, 0x3 ;  /* 0x000000071b007c11 */ /* 0x000fe4000f8e18ff */
[----:B------:R-:W-:Y:S02]  /*3c70*/  SHF.L.U32 R3, R25, 0x1f, RZ ;  /* 0x0000001f19037819 */ /* 0x000fe400000006ff */
[----:B------:R-:W-:Y:S02]  /*3c80*/  LEA R28, R27, UR7, 0x4 ;  /* 0x000000071b1c7c11 */ /* 0x000fe4000f8e20ff */
[----:B--2---:R-:W2:Y:S02]  /*3c90*/  SYNCS.PHASECHK.TRANS64.TRYWAIT P0, [R0+URZ+0xa0], R3 ;  /* 0x0000a003000075a7 */ /* 0x004ea400080011ff */
[----:B--2---:R-:W-:Y:S05]  /*3ca0*/  @!P0 BRA `(.L_x_69) ;  /* 0x00000048004c8947 */ /* 0x004fea0003800000 */
.L_x_161:
[----:B------:R-:W-:Y:S01]  /*3cb0*/  ISETP.GE.AND P0, PT, R26, 0x1, PT ;  /* 0x000000011a00780c */ /* 0x000fe20003f06270 */
[----:B------:R-:W3:Y:S01]  /*3cc0*/  LDS.128 R28, [R28+0x130] ;  /* 0x000130001c1c7984 */ /* 0x000ee20000000c00 */
[----:B--2---:R-:W-:Y:S01]  /*3cd0*/  VIADD R0, R0, 0xb0 ;  /* 0x000000b000007836 */ /* 0x004fe20000000000 */
[----:B------:R-:W-:Y:S01]  /*3ce0*/  @!PT LDS RZ, [RZ] ;  /* 0x00000000fffff984 */ /* 0x000fe20000000800 */
[----:B------:R-:W-:Y:S01]  /*3cf0*/  @!PT LDS RZ, [RZ] ;  /* 0x00000000fffff984 */ /* 0x000fe20000000800 */
[----:B------:R-:W-:Y:S01]  /*3d00*/  @!PT LDS RZ, [RZ] ;  /* 0x00000000fffff984 */ /* 0x000fe20000000800 */
[----:B------:R-:W-:Y:S01]  /*3d10*/  @!PT LDS RZ, [RZ] ;  /* 0x00000000fffff984 */ /* 0x000fe20000000800 */
[----:B------:R2:W-:Y:S06]  /*3d20*/  MEMBAR.ALL.CTA ;  /* 0x0000000000007992 */ /* 0x0005ec0000008000 */
[----:B--2---:R-:W2:Y:S01]  /*3d30*/  FENCE.VIEW.ASYNC.S ;  /* 0x00000000000073c6 */ /* 0x004ea20000000000 */
[----:B------:R-:W-:Y:S04]  /*3d40*/  PRMT R0, RZ, 0x654, R0 ;  /* 0x00000654ff007816 */ /* 0x000fe80000000000 */
[----:B--2---:R2:W-:Y:S01]  /*3d50*/  SYNCS.ARRIVE.TRANS64.RED.A1T0 RZ, [R0+URZ], RZ ;  /* 0x000000ff00ff79a7 */ /* 0x0045e200081004ff */
[----:B---3--:R-:W-:Y:S11]  /*3d60*/  LOP3.LUT P3, RZ, R30, 0x1, RZ, 0xc0, !PT ;  /* 0x000000011eff7812 */ /* 0x008ff6000786c0ff */
[----:B------:R-:W-:Y:S02]  /*3d70*/  @!UPT UIADD3 URZ, UPT, UPT, URZ, URZ, URZ ;  /* 0x000000fffffff290 */ /* 0x000fe4000fffe0ff */
[----:B------:R-:W-:Y:S02]  /*3d80*/  @P3 MOV R13, R28 ;  /* 0x0000001c000d3202 */ /* 0x000fe40000000f00 */
[----:B------:R-:W-:Y:S01]  /*3d90*/  @P3 LOP3.LUT R8, R29, 0xffff, RZ, 0xc0, !PT ;  /* 0x0000ffff1d083812 */ /* 0x000fe200078ec0ff */
[----:B--2---:R-:W-:Y:S06]  /*3da0*/  @!P0 BRA `(.L_x_70) ;  /* 0x0000000000a48947 */ /* 0x004fec0003800000 */
[----:B-1---5:R-:W-:Y:S01]  /*3db0*/  IMAD.HI.U32 R33, R22, R7, RZ ;  /* 0x0000000716217227 */ /* 0x022fe200078e00ff */
[----:B------:R-:W-:Y:S02]  /*3dc0*/  ISETP.NE.AND P0, PT, R6, 0x1, PT ;  /* 0x000000010600780c */ /* 0x000fe40003f05270 */
[----:B------:R-:W-:Y:S01]  /*3dd0*/  ISETP.NE.AND P2, PT, R26, 0x1, PT ;  /* 0x000000011a00780c */ /* 0x000fe20003f45270 */
[----:B----4-:R-:W-:Y:S01]  /*3de0*/  IMAD.HI.U32 R34, R19, R16, RZ ;  /* 0x0000001013227227 */ /* 0x010fe200078e00ff */
[----:B------:R-:W-:Y:S02]  /*3df0*/  SHF.R.U32.HI R33, RZ, R18, R33 ;  /* 0x00000012ff217219 */ /* 0x000fe40000011621 */
[----:B------:R-:W-:Y:S01]  /*3e00*/  ISETP.NE.AND P4, PT, R2, 0x1, PT ;  /* 0x000000010200780c */ /* 0x000fe20003f85270 */
[----:B------:R-:W-:Y:S01]  /*3e10*/  IMAD.HI.U32 R38, R13, R16, RZ ;  /* 0x000000100d267227 */ /* 0x000fe200078e00ff */
[----:B------:R-:W-:Y:S02]  /*3e20*/  SHF.R.U32.HI R34, RZ, R17, R34 ;  /* 0x00000011ff227219 */ /* 0x000fe40000011622 */
[----:B------:R-:W-:Y:S01]  /*3e30*/  SEL R3, R22, R33, !P0 ;  /* 0x0000002116037207 */ /* 0x000fe20004000000 */
[C---:B------:R-:W-:Y:S01]  /*3e40*/  IMAD.HI.U32 R33, R8.reuse, R7, RZ ;  /* 0x0000000708217227 */ /* 0x040fe200078e00ff */
[----:B------:R-:W-:Y:S02]  /*3e50*/  SEL R11, R19, R34, !P4 ;  /* 0x00000022130b7207 */ /* 0x000fe40006000000 */
[----:B------:R-:W-:Y:S01]  /*3e60*/  SHF.R.U32.HI R38, RZ, R17, R38 ;  /* 0x00000011ff267219 */ /* 0x000fe20000011626 */
[----:B------:R-:W-:Y:S01]  /*3e70*/  IMAD.HI.U32 R40, R3, R4, RZ ;  /* 0x0000000403287227 */ /* 0x000fe200078e00ff */
[----:B------:R-:W-:Y:S03]  /*3e80*/  SHF.R.U32.HI R33, RZ, R18, R33 ;  /* 0x00000012ff217219 */ /* 0x000fe60000011621 */
[----:B------:R-:W-:Y:S01]  /*3e90*/  IMAD.HI.U32 R34, R11, R4, RZ ;  /* 0x000000040b227227 */ /* 0x000fe200078e00ff */
[----:B------:R-:W-:Y:S02]  /*3ea0*/  @P2 SHF.R.U32.HI R3, RZ, R5, R40 ;  /* 0x00000005ff032219 */ /* 0x000fe40000011628 */
[----:B------:R-:W-:Y:S02]  /*3eb0*/  SEL R9, R8, R33, !P0 ;  /* 0x0000002108097207 */ /* 0x000fe40004000000 */
[----:B------:R-:W-:Y:S01]  /*3ec0*/  @P2 SHF.R.U32.HI R11, RZ, R5, R34 ;  /* 0x00000005ff0b2219 */ /* 0x000fe20000011622 */
[C---:B------:R-:W-:Y:S01]  /*3ed0*/  IMAD R10, R26.reuse, R3, RZ ;  /* 0x000000031a0a7224 */ /* 0x040fe200078e02ff */
[----:B------:R-:W-:Y:S01]  /*3ee0*/  SEL R3, R13, R38, !P4 ;  /* 0x000000260d037207 */ /* 0x000fe20006000000 */
[C---:B------:R-:W-:Y:S03]  /*3ef0*/  IMAD.HI.U32 R14, R9.reuse, R4, RZ ;  /* 0x00000004090e7227 */ /* 0x040fe600078e00ff */
[----:B------:R-:W-:Y:S01]  /*3f00*/  ISETP.GE.AND P0, PT, R9, R10, PT ;  /* 0x0000000a0900720c */ /* 0x000fe20003f06270 */
[C---:B------:R-:W-:Y:S01]  /*3f10*/  IMAD R12, R26.reuse, R11, RZ ;  /* 0x0000000b1a0c7224 */ /* 0x040fe200078e02ff */
[-C--:B------:R-:W-:Y:S04]  /*3f20*/  SHF.R.U32.HI R14, RZ, R5.reuse, R14 ;  /* 0x00000005ff0e7219 */ /* 0x080fe8000001160e */
[----:B------:R-:W-:Y:S02]  /*3f30*/  ISETP.GE.OR P0, PT, R3, R12, P0 ;  /* 0x0000000c0300720c */ /* 0x000fe40000706670 */
[----:B------:R-:W-:Y:S05]  /*3f40*/  SEL R15, R9, R14, !P2 ;  /* 0x0000000e090f7207 */ /* 0x000fea0005000000 */
[----:B------:R-:W-:Y:S04]  /*3f50*/  IMAD.MOV R14, RZ, RZ, -R15 ;  /* 0x000000ffff0e7224 */ /* 0x000fe800078e0a0f */
[----:B------:R-:W-:Y:S02]  /*3f60*/  IMAD R14, R26, R14, R9 ;  /* 0x0000000e1a0e7224 */ /* 0x000fe400078e0209 */
[C---:B------:R-:W-:Y:S05]  /*3f70*/  @!P0 IMAD.HI.U32 R10, R3.reuse, R4, RZ ;  /* 0x00000004030a8227 */ /* 0x040fea00078e00ff */
[----:B------:R-:W-:Y:S04]  /*3f80*/  @!P0 SHF.R.U32.HI R10, RZ, R5, R10 ;  /* 0x00000005ff0a8219 */ /* 0x000fe8000001160a */
[----:B------:R-:W-:Y:S01]  /*3f90*/  @!P0 SEL R0, R3, R10, !P2 ;  /* 0x0000000a03008207 */ /* 0x000fe20005000000 */
[----:B------:R-:W-:Y:S03]  /*3fa0*/  IMAD.MOV R10, RZ, RZ, -R3 ;  /* 0x000000ffff0a7224 */ /* 0x000fe600078e0a03 */
[----:B------:R-:W-:Y:S01]  /*3fb0*/  @!P0 IADD3 R15, PT, PT, R15, -R0, RZ ;  /* 0x800000000f0f8210 */ /* 0x000fe20007ffe0ff */
[----:B------:R-:W-:Y:S01]  /*3fc0*/  @!P0 IMAD R0, R11, R14, R0 ;  /* 0x0000000e0b008224 */ /* 0x000fe200078e0200 */
[----:B------:R-:W-:Y:S01]  /*3fd0*/  IADD3 R11, PT, PT, -R9, RZ, RZ ;  /* 0x000000ff090b7210 */ /* 0x000fe20007ffe1ff */
[----:B------:R-:W-:Y:S02]  /*3fe0*/  IMAD R13, R2, R10, R13 ;  /* 0x0000000a020d7224 */ /* 0x000fe400078e020d */
[----:B------:R-:W-:Y:S02]  /*3ff0*/  @!P0 IMAD R9, R15, R26, R3 ;  /* 0x0000001a0f098224 */ /* 0x000fe400078e0203 */
[----:B------:R-:W-:Y:S02]  /*4000*/  @!P0 IMAD.MOV.U32 R3, RZ, RZ, R0 ;  /* 0x000000ffff038224 */ /* 0x000fe400078e0000 */
[----:B------:R-:W-:Y:S02]  /*4010*/  IMAD R8, R6, R11, R8 ;  /* 0x0000000b06087224 */ /* 0x000fe400078e0208 */
[----:B------:R-:W-:Y:S02]  /*4020*/  IMAD R13, R3, R2, R13 ;  /* 0x00000002030d7224 */ /* 0x000fe400078e020d */
[----:B------:R-:W-:Y:S02]  /*4030*/  IMAD R8, R9, R6, R8 ;  /* 0x0000000609087224 */ /* 0x000fe400078e0208 */
.L_x_70:
[----:B------:R-:W-:Y:S05]  /*4040*/  BRA.U UP1, `(.L_x_71) ;  /* 0x0000000101107547 */ /* 0x000fea000b800000 */
[----:B------:R-:W-:Y:S04]  /*4050*/  MOV R0, UR6 ;  /* 0x0000000600007c02 */ /* 0x000fe80008000f00 */
[----:B------:R-:W-:Y:S04]  /*4060*/  SHF.L.U32 R3, R0, 0x1f, RZ ;  /* 0x0000001f00037819 */ /* 0x000fe800000006ff */
[----:B------:R-:W2:Y:S02]  /*4070*/  SYNCS.PHASECHK.TRANS64.TRYWAIT P0, [UR7+0x98], R3 ;  /* 0x00009803ff0075a7 */ /* 0x000ea40008001107 */
[----:B--2---:R-:W-:Y:S05]  /*4080*/  @!P0 BRA `(.L_x_72) ;  /* 0x0000004400688947 */ /* 0x004fea0003800000 */
.L_x_71:
[----:B------:R-:W-:Y:S02]  /*4090*/  R2UR UR35, R21 ;  /* 0x00000000152372ca */ /* 0x000fe400000e0000 */
[----:B------:R-:W-:Y:S02]  /*40a0*/  R2UR UR34, R20 ;  /* 0x00000000142272ca */ /* 0x000fe400000e0000 */
[----:B------:R-:W-:Y:S02]  /*40b0*/  ISETP.NE.U32.AND P2, PT, RZ, UR4, PT ;  /* 0x00000004ff007c0c */ /* 0x000fe4000bf45070 */
[----:B------:R-:W-:Y:S02]  /*40c0*/  SHF.L.U32 R12, R32, 0x1f, RZ ;  /* 0x0000001f200c7819 */ /* 0x000fe400000006ff */
[----:B------:R-:W-:Y:S05]  /*40d0*/  ISETP.NE.AND.EX P2, PT, RZ, UR5, PT, P2 ;  /* 0x00000005ff007c0c */ /* 0x000fea000bf45320 */
[----:B------:R-:W-:Y:S02]  /*40e0*/  USHF.L.U32 UR35, UR35, 0x6, URZ ;  /* 0x0000000623237899 */ /* 0x000fe400080006ff */
[----:B------:R-:W-:Y:S01]  /*40f0*/  USHF.L.U32 UR34, UR34, 0x7, URZ ;  /* 0x0000000722227899 */ /* 0x000fe200080006ff */
[----:B------:R-:W-:Y:S11]  /*4100*/  BRA.U !UP3, `(.L_x_73) ;  /* 0x000000010b347547 */ /* 0x000ff6000b800000 */
[----:B------:R-:W-:Y:S01]  /*4110*/  UPLOP3.LUT UP0, UPT, UPT, UPT, UP2, 0x80, 0x8 ;  /* 0x000000000008789c */ /* 0x000fe20003f0f020 */
[----:B--2---:R-:W-:Y:S02]  /*4120*/  HFMA2 R0, -RZ, RZ, 0, 5.9604644775390625e-08 ;  /* 0x00000001ff007431 */ /* 0x004fe400000001ff */
[----:B------:R-:W-:Y:S03]  /*4130*/  IMAD.MOV.U32 R59, RZ, RZ, 0x1 ;  /* 0x00000001ff3b7424 */ /* 0x000fe600078e00ff */
[----:B------:R-:W-:Y:S05]  /*4140*/  PLOP3.LUT P0, PT, PT, PT, UP0, 0x80, 0x8 ;  /* 0x000000000008781c */ /* 0x000fea0003f0f008 */
[----:B------:R-:W2:Y:S01]  /*4150*/  @UP0 LDCU.64 UR10, c[0x0][0x888] ;  /* 0x00011100ff0a07ac */ /* 0x000ea20008000a00 */
[----:B------:R-:W-:Y:S07]  /*4160*/  @UP0 UIMAD UR8, UR36, UR4, URZ ;  /* 0x00000004240802a4 */ /* 0x000fee000f8e02ff */
[----:B------:R-:W-:Y:S01]  /*4170*/  @!P0 PRMT R59, R0, 0x7610, R59 ;  /* 0x00007610003b8816 */ /* 0x000fe2000000003b */
[----:B--2---:R-:W-:Y:S03]  /*4180*/  @UP0 UIMAD.WIDE UR10, UR8, 0x4, UR10 ;  /* 0x00000004080a08a5 */ /* 0x004fe6000f8e020a */
[----:B------:R-:W2:Y:S03]  /*4190*/  @!UP0 LDCU UR8, c[0x0][0x880] ;  /* 0x00011000ff0887ac */ /* 0x000ea60008000800 */
[----:B------:R-:W-:Y:S01]  /*41a0*/  IMAD.U32 R10, RZ, RZ, UR10 ;  /* 0x0000000aff0a7e24 */ /* 0x000fe2000f8e00ff */
[----:B------:R-:W-:Y:S05]  /*41b0*/  MOV R11, UR11 ;  /* 0x0000000b000b7c02 */ /* 0x000fea0008000f00 */
[----:B-----5:R3:W5:Y:S02]  /*41c0*/  @P0 LDG.E R35, desc[UR46][R10.64] ;  /* 0x0000002e0a230981 */ /* 0x020764000c1e1900 */
[----:B--23--:R-:W-:Y:S07]  /*41d0*/  @!P0 IMAD.U32 R35, RZ, RZ, UR8 ;  /* 0x00000008ff238e24 */ /* 0x00cfee000f8e00ff */
.L_x_73:
[----:B-----5:R-:W-:Y:S01]  /*41e0*/  @!P2 FSETP.EQ.AND P0, PT, R35, RZ, PT ;  /* 0x000000ff2300a20b */ /* 0x020fe20003f02000 */
[----:B------:R-:W-:Y:S01]  /*41f0*/  @!UPT UIADD3 URZ, UPT, UPT, URZ, URZ, URZ ;  /* 0x000000fffffff290 */ /* 0x000fe2000fffe0ff */
[----:B------:R-:W-:Y:S11]  /*4200*/  @!P2 BRA `(.L_x_74) ;  /* 0x000000000014a947 */ /* 0x000ff60003800000 */
[----:B------:R-:W-:Y:S02]  /*4210*/  LOP3.LUT P2, RZ, R59, 0xff, RZ, 0xc0, !PT ;  /* 0x000000ff3bff7812 */ /* 0x000fe4000784c0ff */
[----:B------:R-:W-:Y:S04]  /*4220*/  PLOP3.LUT P0, PT, PT, PT, UP0, 0x80, 0x8 ;  /* 0x000000000008781c */ /* 0x000fe80003f0f008 */
[----:B------:R-:W-:Y:S07]  /*4230*/  PLOP3.LUT P0, PT, P0, PT, PT, 0x8, 0x80 ;  /* 0x000000000080781c */ /* 0x000fee000070e170 */
[----:B------:R-:W-:Y:S11]  /*4240*/  @P2 FSETP.EQ.AND P0, PT, R35, RZ, PT ;  /* 0x000000ff2300220b */ /* 0x000ff60003f02000 */
[----:B------:R-:W-:Y:S02]  /*4250*/  @!UPT UIADD3 URZ, UPT, UPT, URZ, URZ, URZ ;  /* 0x000000fffffff290 */ /* 0x000fe4000fffe0ff */
.L_x_74:
[----:B------:R-:W3:Y:S01]  /*4260*/  SYNCS.PHASECHK.TRANS64.TRYWAIT P2, [UR7+0x70], R12 ;  /* 0x0000700cff0075a7 */ /* 0x000ee20008041107 */
[----:B------:R-:W-:Y:S04]  /*4270*/  ELECT P4, URZ, PT ;  /* 0x0000000000ff782f */ /* 0x000fe80003880000 */
[----:B------:R-:W-:Y:S11]  /*4280*/  PLOP3.LUT P4, PT, P0, P4, PT, 0xf2, 0x2f ;  /* 0x00000000002f781c */ /* 0x000ff60000789e72 */
[----:B------:R-:W-:Y:S02]  /*4290*/  @!UPT UIADD3 URZ, UPT, UPT, URZ, URZ, URZ ;  /* 0x000000fffffff290 */ /* 0x000fe4000fffe0ff */
[----:B-1----:R-:W-:Y:S05]  /*42a0*/  @!P4 IADD3 R9, P0, PT, R36, 0x580, RZ ;  /* 0x000005802409c810 */ /* 0x002fea0007f1e0ff */
[----:B--2---:R-:W-:Y:S01]  /*42b0*/  @!P4 IMAD.X R0, RZ, RZ, R37, P0 ;  /* 0x000000ffff00c224 */ /* 0x004fe200000e0625 */
[----:B---3--:R-:W-:Y:S07]  /*42c0*/  @!P2 BRA `(.L_x_75) ;  /* 0x0000004000f0a947 */ /* 0x008fee0003800000 */
.L_x_164:
[----:B------:R-:W-:Y:S01]  /*42d0*/  @!P4 R2UR UR8, R0 ;  /* 0x000000000008c2ca */ /* 0x000fe200000e0000 */
[----:B------:R-:W-:Y:S01]  /*42e0*/  VOTEU.ALL UP1, P4 ;  /* 0x0000000000ff7886 */ /* 0x000fe20002020000 */
[----:B------:R-:W-:Y:S01]  /*42f0*/  @!P4 R2UR UR9, R9 ;  /* 0x000000000909c2ca */ /* 0x000fe200000e0000 */
[----:B------:R-:W-:Y:S01]  /*4300*/  @!P4 IMAD.MOV.U32 R0, RZ, RZ, 0x1000 ;  /* 0x00001000ff00c424 */ /* 0x000fe200078e00ff */
[----:B------:R-:W-:Y:S01]  /*4310*/  UMOV UR10, 0x0 ;  /* 0x00000000000a7882 */ /* 0x000fe20000000000 */
[----:B------:R-:W-:Y:S01]  /*4320*/  UMOV UR11, 0x10000000 ;  /* 0x10000000000b7882 */ /* 0x000fe20000000000 */
[----:B------:R-:W-:Y:S01]  /*4330*/  @!UP1 UIADD3 UR32, UPT, UPT, UR7, 0x200, URZ ;  /* 0x0000020007209890 */ /* 0x000fe2000fffe0ff */
[----:B------:R-:W-:Y:S01]  /*4340*/  @!P4 IADD3 R9, P0, PT, R36, 0x580, RZ ;  /* 0x000005802409c810 */ /* 0x000fe20007f1e0ff */
[----:B------:R-:W-:Y:S05]  /*4350*/  VOTEU.ALL UP1, P4 ;  /* 0x0000000000ff7886 */ /* 0x000fea0002020000 */
[----:B------:R-:W-:Y:S01]  /*4360*/  IMAD.U32 R11, RZ, RZ, UR8 ;  /* 0x00000008ff0b7e24 */ /* 0x000fe2000f8e00ff */
[----:B------:R-:W-:Y:S01]  /*4370*/  UPRMT UR8, UR37, 0x654, UR33 ;  /* 0x0000065425087896 */ /* 0x000fe20008000021 */
[----:B------:R-:W-:Y:S03]  /*4380*/  IMAD.U32 R10, RZ, RZ, UR9 ;  /* 0x00000009ff0a7e24 */ /* 0x000fe6000f8e00ff */
[----:B------:R-:W-:Y:S02]  /*4390*/  @!P4 R2UR UR15, R11 ;  /* 0x000000000b0fc2ca */ /* 0x000fe400000e0000 */
[----:B------:R-:W-:Y:S11]  /*43a0*/  @!P4 R2UR UR14, R10 ;  /* 0x000000000a0ec2ca */ /* 0x000ff600000e0000 */
[----:B------:R-:W-:Y:S02]  /*43b0*/  @!UPT UIADD3 URZ, UPT, UPT, URZ, URZ, URZ ;  /* 0x000000fffffff290 */ /* 0x000fe4000fffe0ff */
[----:B------:R2:W-:Y:S01]  /*43c0*/  @!UP1 UTMALDG.3D [UR32], [UR14], desc[UR10] ;  /* 0x00000a200e0095b4 */ /* 0x0005e20008011000 */
[----:B------:R3:W-:Y:S01]  /*43d0*/  @!P4 SYNCS.ARRIVE.TRANS64.RED.A0TR RZ, [UR7+0x50], R0 ;  /* 0x00005000ffffc9a7 */ /* 0x0007e20008300407 */
[----:B------:R-:W-:Y:S01]  /*43e0*/  SYNCS.ARRIVE.TRANS64.RED.A1T0 RZ, [UR8], RZ ;  /* 0x000000ffffff79a7 */ /* 0x000fe20008100408 */
[----:B---3--:R-:W-:Y:S01]  /*43f0*/  @!P4 IMAD.X R0, RZ, RZ, R37, P0 ;  /* 0x000000ffff00c224 */ /* 0x008fe200000e0625 */
[----:B------:R-:W3:Y:S02]  /*4400*/  SYNCS.PHASECHK.TRANS64.TRYWAIT P2, [UR7+0x78], R12 ;  /* 0x0000780cff0075a7 */ /* 0x000ee40008041107 */
[----:B--23--:R-:W-:Y:S05]  /*4410*/  @!P2 BRA `(.L_x_76) ;  /* 0x0000004000b4a947 */ /* 0x00cfea0003800000 */
.L_x_166:
        /* <DEDUP_REMOVED lines=8> */
[----:B------:R-:W-:Y:S01]  /*44a0*/  @!UP1 UIADD3 UR24, UPT, UPT, UR7, 0x1200, URZ ;  /* 0x0000120007189890 */ /* 0x000fe2000fffe0ff */
[----:B------:R-:W-:Y:S01]  /*44b0*/  VOTEU.ALL UP1, P4 ;  /* 0x0000000000ff7886 */ /* 0x000fe20002020000 */
[----:B------:R-:W-:Y:S01]  /*44c0*/  UMOV UR27, UR35 ;  /* 0x00000023001b7c82 */ /* 0x000fe20008000000 */
[----:B------:R-:W-:Y:S02]  /*44d0*/  UMOV UR28, UR36 ;  /* 0x00000024001c7c82 */ /* 0x000fe40008000000 */
[----:B------:R-:W-:Y:S01]  /*44e0*/  IMAD.U32 R11, RZ, RZ, UR8 ;  /* 0x00000008ff0b7e24 */ /* 0x000fe2000f8e00ff */
[----:B------:R-:W-:Y:S01]  /*44f0*/  UPRMT UR8, UR37, 0x654, UR25 ;  /* 0x0000065425087896 */ /* 0x000fe20008000019 */
[----:B------:R-:W-:Y:S02]  /*4500*/  IMAD.U32 R10, RZ, RZ, UR9 ;  /* 0x00000009ff0a7e24 */ /* 0x000fe4000f8e00ff */
[----:B------:R-:W-:Y:S01]  /*4510*/  @!P4 IMAD.X R20, RZ, RZ, R37, P0 ;  /* 0x000000ffff14c224 */ /* 0x000fe200000e0625 */
[----:B------:R-:W-:Y:S02]  /*4520*/  @!P4 R2UR UR15, R11 ;  /* 0x000000000b0fc2ca */ /* 0x000fe400000e0000 */
[----:B------:R-:W-:Y:S11]  /*4530*/  @!P4 R2UR UR14, R10 ;  /* 0x000000000a0ec2ca */ /* 0x000ff600000e0000 */
[----:B------:R-:W-:Y:S02]  /*4540*/  @!UPT UIADD3 URZ, UPT, UPT, URZ, URZ, URZ ;  /* 0x000000fffffff290 */ /* 0x000fe4000fffe0ff */
[----:B------:R2:W-:Y:S01]  /*4550*/  @!UP1 UTMALDG.3D [UR24], [UR14], desc[UR10] ;  /* 0x00000a180e0095b4 */ /* 0x0005e20008011000 */
[----:B------:R2:W-:Y:S01]  /*4560*/  @!P4 SYNCS.ARRIVE.TRANS64.RED.A0TR RZ, [UR7+0x58], R0 ;  /* 0x00005800ffffc9a7 */ /* 0x0005e20008300407 */
[----:B------:R-:W-:Y:S01]  /*4570*/  SYNCS.ARRIVE.TRANS64.RED.A1T0 RZ, [UR8], RZ ;  /* 0x000000ffffff79a7 */ /* 0x000fe20008100408 */
[----:B------:R-:W3:Y:S02]  /*4580*/  SYNCS.PHASECHK.TRANS64.TRYWAIT P2, [UR7+0x80], R12 ;  /* 0x0000800cff0075a7 */ /* 0x000ee40008041107 */
[----:B--23--:R-:W-:Y:S05]  /*4590*/  @!P2 BRA `(.L_x_77) ;  /* 0x00000040006ca947 */ /* 0x00cfea0003800000 */
.L_x_168:
[----:B------:R-:W2:Y:S01]  /*45a0*/  LDC.64 R14, c[0x0][0xb10] ;  /* 0x0002c400ff0e7b82 */ /* 0x000ea20000000a00 */
[----:B------:R-:W-:Y:S01]  /*45b0*/  @!P4 R2UR UR8, R20 ;  /* 0x000000001408c2ca */ /* 0x000fe200000e0000 */
[----:B------:R-:W-:Y:S01]  /*45c0*/  VOTEU.ALL UP1, P4 ;  /* 0x0000000000ff7886 */ /* 0x000fe20002020000 */
[----:B------:R-:W-:Y:S01]  /*45d0*/  @!P4 R2UR UR9, R21 ;  /* 0x000000001509c2ca */ /* 0x000fe200000e0000 */
[----:B------:R-:W-:Y:S01]  /*45e0*/  UMOV UR10, 0x0 ;  /* 0x00000000000a7882 */ /* 0x000fe20000000000 */
[----:B------:R-:W-:Y:S03]  /*45f0*/  UMOV UR11, 0x10000000 ;  /* 0x10000000000b7882 */ /* 0x000fe60000000000 */
[----:B------:R-:W3:Y:S01]  /*4600*/  LDC.64 R10, c[0x0][0xb18] ;  /* 0x0002c600ff0a7b82 */ /* 0x000ee20000000a00 */
[----:B------:R-:W-:Y:S01]  /*4610*/  @!UP1 UIADD3 UR18, UPT, UPT, UR34, 0x40, URZ ;  /* 0x0000004022129890 */ /* 0x000fe2000fffe0ff */
[----:B------:R-:W-:Y:S01]  /*4620*/  @P3 SHF.R.U32.HI R24, RZ, 0x10, R29 ;  /* 0x00000010ff183819 */ /* 0x000fe2000001161d */
[----:B------:R-:W-:Y:S01]  /*4630*/  @!UP1 UIADD3 UR16, UPT, UPT, UR7, 0x2200, URZ ;  /* 0x0000220007109890 */ /* 0x000fe2000fffe0ff */
[----:B------:R-:W-:Y:S01]  /*4640*/  VIADD R27, R27, 0x1 ;  /* 0x000000011b1b7836 */ /* 0x000fe20000000000 */
[----:B------:R-:W-:Y:S03]  /*4650*/  VOTEU.ALL UP1, P4 ;  /* 0x0000000000ff7886 */ /* 0x000fe60002020000 */
[----:B------:R-:W5:Y:S01]  /*4660*/  @!P1 LDC R0, c[0x0][0xb20] ;  /* 0x0002c800ff009b82 */ /* 0x000f620000000800 */
[----:B------:R-:W-:Y:S01]  /*4670*/  UMOV UR19, UR35 ;  /* 0x0000002300137c82 */ /* 0x000fe20008000000 */
[----:B------:R-:W-:Y:S01]  /*4680*/  IMAD.U32 R21, RZ, RZ, UR8 ;  /* 0x00000008ff157e24 */ /* 0x000fe2000f8e00ff */
[----:B------:R-:W-:Y:S05]  /*4690*/  UMOV UR20, UR36 ;  /* 0x0000002400147c82 */ /* 0x000fea0008000000 */
[----:B-1----:R-:W1:Y:S01]  /*46a0*/  @!P1 LDC R3, c[0x0][0xb0c] ;  /* 0x0002c300ff039b82 */ /* 0x002e620000000800 */
[----:B------:R-:W-:Y:S01]  /*46b0*/  IMAD.U32 R20, RZ, RZ, UR9 ;  /* 0x00000009ff147e24 */ /* 0x000fe2000f8e00ff */
[----:B------:R-:W-:Y:S01]  /*46c0*/  UPRMT UR8, UR37, 0x654, UR17 ;  /* 0x0000065425087896 */ /* 0x000fe20008000011 */
[----:B------:R-:W-:Y:S03]  /*46d0*/  @!P4 R2UR UR15, R21 ;  /* 0x00000000150fc2ca */ /* 0x000fe600000e0000 */
[----:B------:R-:W-:Y:S01]  /*46e0*/  @!P4 R2UR UR14, R20 ;  /* 0x00000000140ec2ca */ /* 0x000fe200000e0000 */
[----:B------:R-:W-:Y:S11]  /*46f0*/  @!P4 IMAD.MOV.U32 R20, RZ, RZ, 0x1000 ;  /* 0x00001000ff14c424 */ /* 0x000ff600078e00ff */
[----:B------:R-:W-:Y:S01]  /*4700*/  @!UPT UIADD3 URZ, UPT, UPT, URZ, URZ, URZ ;  /* 0x000000fffffff290 */ /* 0x000fe2000fffe0ff */
[----:B------:R1:W-:Y:S01]  /*4710*/  @!UP1 UTMALDG.3D [UR16], [UR14], desc[UR10] ;  /* 0x00000a100e0095b4 */ /* 0x0003e20008011000 */
[----:B------:R1:W-:Y:S02]  /*4720*/  @!P4 SYNCS.ARRIVE.TRANS64.RED.A0TR RZ, [UR7+0x60], R20 ;  /* 0x00006014ffffc9a7 */ /* 0x0003e40008300407 */
[----:B-1----:R-:W-:Y:S01]  /*4730*/  @!P1 ISETP.NE.AND P2, PT, R3, 0x1, PT ;  /* 0x000000010300980c */ /* 0x002fe20003f45270 */
[C---:B--2---:R-:W-:Y:S01]  /*4740*/  @!P1 IMAD.HI.U32 R14, R13.reuse, R14, RZ ;  /* 0x0000000e0d0e9227 */ /* 0x044fe200078e00ff */
[----:B---3--:R-:W-:Y:S03]  /*4750*/  @!P1 ISETP.NE.AND P0, PT, R10, 0x1, PT ;  /* 0x000000010a00980c */ /* 0x008fe60003f05270 */
[C---:B------:R-:W-:Y:S01]  /*4760*/  @!P1 IMAD.HI.U32 R11, R8.reuse, R11, RZ ;  /* 0x0000000b080b9227 */ /* 0x040fe200078e00ff */
[----:B------:R-:W-:Y:S04]  /*4770*/  @!P1 SHF.R.U32.HI R14, RZ, R15, R14 ;  /* 0x0000000fff0e9219 */ /* 0x000fe8000001160e */
[----:B-----5:R-:W-:Y:S01]  /*4780*/  @!P1 SHF.R.U32.HI R9, RZ, R0, R11 ;  /* 0x00000000ff099219 */ /* 0x020fe2000001160b */
[----:B------:R-:W-:Y:S01]  /*4790*/  SYNCS.ARRIVE.TRANS64.RED.A1T0 RZ, [UR8], RZ ;  /* 0x000000ffffff79a7 */ /* 0x000fe20008100408 */
[----:B------:R-:W-:Y:S02]  /*47a0*/  @!P1 SEL R14, R13, R14, !P2 ;  /* 0x0000000e0d0e9207 */ /* 0x000fe40005000000 */
[----:B------:R-:W-:Y:S01]  /*47b0*/  @!P1 SEL R9, R8, R9, !P0 ;  /* 0x0000000908099207 */ /* 0x000fe20004000000 */
[----:B------:R-:W1:Y:S04]  /*47c0*/  SYNCS.PHASECHK.TRANS64.TRYWAIT P5, [UR7+0x88], R12 ;  /* 0x0000880cff0075a7 */ /* 0x000e6800080a1107 */
[----:B------:R-:W-:Y:S02]  /*47d0*/  @!P1 IMAD.IADD R0, R9, 0x1, -R14 ;  /* 0x0000000109009824 */ /* 0x000fe400078e0a0e */
[----:B------:R-:W-:Y:S02]  /*47e0*/  @!P1 IMAD.IADD R9, R14, 0x1, -R9 ;  /* 0x000000010e099824 */ /* 0x000fe400078e0a09 */
[----:B------:R-:W-:Y:S02]  /*47f0*/  @!P1 IMAD R13, R0, R3, R13 ;  /* 0x00000003000d9224 */ /* 0x000fe400078e020d */
[----:B------:R-:W-:Y:S01]  /*4800*/  @!P1 IMAD R8, R9, R10, R8 ;  /* 0x0000000a09089224 */ /* 0x000fe200078e0208 */
[----:B-1----:R-:W-:Y:S06]  /*4810*/  @!P5 BRA `(.L_x_78) ;  /* 0x0000003c00e4d947 */ /* 0x002fec0003800000 */
.L_x_170:
[----:B-1----:R-:W-:Y:S01]  /*4820*/  @!P4 IADD3 R3, P0, PT, R36, 0x580, RZ ;  /* 0x000005802403c810 */ /* 0x002fe20007f1e0ff */
[----:B------:R-:W-:Y:S01]  /*4830*/  VOTEU.ALL UP1, P4 ;  /* 0x0000000000ff7886 */ /* 0x000fe20002020000 */
[----:B------:R-:W-:Y:S01]  /*4840*/  UMOV UR18, 0x0 ;  /* 0x0000000000127882 */ /* 0x000fe20000000000 */
[----:B------:R-:W-:Y:S01]  /*4850*/  UMOV UR19, 0x10000000 ;  /* 0x1000000000137882 */ /* 0x000fe20000000000 */
[----:B------:R-:W-:Y:S01]  /*4860*/  @!P4 R2UR UR9, R3 ;  /* 0x000000000309c2ca */ /* 0x000fe200000e0000 */
[----:B------:R-:W-:Y:S01]  /*4870*/  @!P4 IMAD.X R0, RZ, RZ, R37, P0 ;  /* 0x000000ffff00c224 */ /* 0x000fe200000e0625 */
[----:B------:R-:W-:Y:S01]  /*4880*/  @!UP1 UIADD3 UR10, UPT, UPT, UR34, 0x60, URZ ;  /* 0x00000060220a9890 */ /* 0x000fe2000fffe0ff */
[----:B------:R-:W-:Y:S01]  /*4890*/  ISETP.NE.AND P0, PT, R27, 0x2, PT ;  /* 0x000000021b00780c */ /* 0x000fe20003f05270 */
[----:B------:R-:W-:Y:S01]  /*48a0*/  UMOV UR11, UR35 ;  /* 0x00000023000b7c82 */ /* 0x000fe20008000000 */
[----:B------:R-:W-:Y:S01]  /*48b0*/  UMOV UR12, UR36 ;  /* 0x00000024000c7c82 */ /* 0x000fe20008000000 */
[----:B------:R-:W-:Y:S01]  /*48c0*/  @!P4 R2UR UR8, R0 ;  /* 0x000000000008c2ca */ /* 0x000fe200000e0000 */
[----:B------:R-:W-:Y:S01]  /*48d0*/  IMAD.IADD R20, R8, 0x1, R58 ;  /* 0x0000000108147824 */ /* 0x000fe200078e023a */
[----:B------:R-:W-:Y:S01]  /*48e0*/  @P3 R2UR UR36, R24 ;  /* 0x00000000182432ca */ /* 0x000fe200000e0000 */
[----:B------:R-:W-:Y:S01]  /*48f0*/  IMAD.IADD R21, R13, 0x1, R60 ;  /* 0x000000010d157824 */ /* 0x000fe200078e023c */
[----:B------:R-:W-:Y:S02]  /*4900*/  SEL R0, RZ, 0x1, P0 ;  /* 0x00000001ff007807 */ /* 0x000fe40000000000 */
[----:B------:R-:W-:Y:S01]  /*4910*/  LOP3.LUT R32, R32, 0x1, RZ, 0x3c, !PT ;  /* 0x0000000120207812 */ /* 0x000fe200078e3cff */
[----:B------:R-:W-:Y:S01]  /*4920*/  IMAD.U32 R10, RZ, RZ, UR9 ;  /* 0x00000009ff0a7e24 */ /* 0x000fe2000f8e00ff */
[----:B------:R-:W-:Y:S01]  /*4930*/  @!UP1 UIADD3 UR9, UPT, UPT, UR7, 0x68, URZ ;  /* 0x0000006807099890 */ /* 0x000fe2000fffe0ff */
[----:B------:R-:W-:Y:S02]  /*4940*/  LOP3.LUT R25, R25, R0, RZ, 0x3c, !PT ;  /* 0x0000000019197212 */ /* 0x000fe400078e3cff */
[----:B------:R-:W-:Y:S02]  /*4950*/  SEL R27, R27, RZ, P0 ;  /* 0x000000ff1b1b7207 */ /* 0x000fe40000000000 */
[----:B------:R-:W-:Y:S01]  /*4960*/  IMAD.U32 R11, RZ, RZ, UR8 ;  /* 0x00000008ff0b7e24 */ /* 0x000fe2000f8e00ff */
[----:B------:R-:W-:Y:S01]  /*4970*/  @!P4 R2UR UR14, R10 ;  /* 0x000000000a0ec2ca */ /* 0x000fe200000e0000 */
[----:B------:R-:W-:Y:S01]  /*4980*/  @!UP1 UIADD3 UR8, UPT, UPT, UR7, 0x3200, URZ ;  /* 0x0000320007089890 */ /* 0x000fe2000fffe0ff */
[----:B------:R-:W-:Y:S02]  /*4990*/  VOTEU.ALL UP1, P4 ;  /* 0x0000000000ff7886 */ /* 0x000fe40002020000 */
[----:B------:R-:W-:Y:S11]  /*49a0*/  @!P4 R2UR UR15, R11 ;  /* 0x000000000b0fc2ca */ /* 0x000ff600000e0000 */
[----:B------:R-:W-:Y:S02]  /*49b0*/  @!UPT UIADD3 URZ, UPT, UPT, URZ, URZ, URZ ;  /* 0x000000fffffff290 */ /* 0x000fe4000fffe0ff */
[----:B------:R2:W-:Y:S01]  /*49c0*/  @!UP1 UTMALDG.3D [UR8], [UR14], desc[UR18] ;  /* 0x000012080e0095b4 */ /* 0x0005e20008011000 */
[----:B------:R2:W-:Y:S01]  /*49d0*/  @!P4 SYNCS.ARRIVE.TRANS64.RED.A0TR RZ, [UR7+0x68], R23 ;  /* 0x00006817ffffc9a7 */ /* 0x0005e20008300407 */
[----:B------:R-:W-:Y:S01]  /*49e0*/  UPLOP3.LUT UP1, UPT, UPT, UPT, UPT, 0x80, 0x8 ;  /* 0x000000000008789c */ /* 0x000fe20003f2f070 */
[----:B------:R-:W-:Y:S01]  /*49f0*/  SYNCS.ARRIVE.TRANS64.RED.A1T0 RZ, [UR13], RZ ;  /* 0x000000ffffff79a7 */ /* 0x000fe2000810040d */
[----:B------:R-:W-:Y:S09]  /*4a00*/  @P3 BRA `(.L_x_79) ;  /* 0xfffffff000943947 */ /* 0x000ff2000383ffff */
[----:B------:R-:W-:-:S04]  /*4a10*/  SHF.L.U32 R3, R32, 0x1f, RZ ;  /* 0x0000001f20037819 */ /* 0x000fc800000006ff */
[----:B------:R-:W1:Y:S02]  /*4a20*/  SYNCS.PHASECHK.TRANS64.TRYWAIT P0, [UR7+0x70], R3 ;  /* 0x00007003ff0075a7 */ /* 0x000e640008001107 */
[----:B-1----:R-:W-:Y:S05]  /*4a30*/  @!P0 BRA `(.L_x_80) ;  /* 0x0000003c00748947 */ /* 0x002fea0003800000 */
.L_x_172:
[----:B------:R-:W3:Y:S02]  /*4a40*/  SYNCS.PHASECHK.TRANS64.TRYWAIT P0, [UR7+0x78], R3 ;  /* 0x00007803ff0075a7 */ /* 0x000ee40008001107 */
[----:B---3--:R-:W-:Y:S05]  /*4a50*/  @!P0 BRA `(.L_x_81) ;  /* 0x0000003c00848947 */ /* 0x008fea0003800000 */
.L_x_174:
[----:B------:R-:W3:Y:S02]  /*4a60*/  SYNCS.PHASECHK.TRANS64.TRYWAIT P0, [UR7+0x80], R3 ;  /* 0x00008003ff0075a7 */ /* 0x000ee40008001107 */
[----:B---3--:R-:W-:Y:S05]  /*4a70*/  @!P0 BRA `(.L_x_82) ;  /* 0x0000003c00948947 */ /* 0x008fea0003800000 */
.L_x_176:
[----:B-1----:R-:W-:-:S07]  /*4a80*/  MOV R0, UR7 ;  /* 0x0000000700007c02 */ /* 0x002fce0008000f00 */
.L_x_83:
[----:B-1----:R-:W-:-:S04]  /*4a90*/  SHF.L.U32 R3, R32, 0x1f, RZ ;  /* 0x0000001f20037819 */ /* 0x002fc800000006ff */
[----:B------:R1:W3:Y:S03]  /*4aa0*/  SYNCS.PHASECHK.TRANS64.TRYWAIT P0, [R0+URZ+0x88], R3 ;  /* 0x00008803000075a7 */ /* 0x0002e600080011ff */
[----:B---3--:R-:W-:Y:S05]  /*4ab0*/  @!P0 NANOSLEEP.SYNCS 0x989680 ;  /* 0x009896800000895d */ /* 0x008fea0003900000 */
[----:B------:R-:W3:Y:S02]  /*4ac0*/  @!P0 SYNCS.PHASECHK.TRANS64 P0, [R0+URZ+0x88], R3 ;  /* 0x00008803000085a7 */ /* 0x000ee400080010ff */
[----:B--23--:R-:W-:Y:S05]  /*4ad0*/  @P0 EXIT ;  /* 0x000000000000094d */ /* 0x00cfea0003800000 */
[----:B------:R-:W-:Y:S05]  /*4ae0*/  BRA `(.L_x_83) ;  /* 0xfffffffc00e87947 */ /* 0x000fea000383ffff */
.L_x_68:
[----:B------:R-:W-:-:S06]  /*4af0*/  UISETP.GE.AND UP1, UPT, UR8, 0x4, UPT ;  /* 0x000000040800788c */ /* 0x000fcc000bf26270 */
[----:B------:R-:W-:-:S13]  /*4b00*/  PLOP3.LUT P0, PT, PT, PT, UP1, 0x80, 0x8 ;  /* 0x000000000008781c */ /* 0x000fda0003f0f018 */
[----:B------:R-:W-:Y:S05]  /*4b10*/  @!P0 EXIT ;  /* 0x000000000000894d */ /* 0x000fea0003800000 */
[----:B------:R-:W-:Y:S01]  /*4b20*/  BAR.SYNC.DEFER_BLOCKING 0x6, 0xa0 ;  /* 0x0182800000007b1d */ /* 0x000fe20000010000 */
[C---:B------:R-:W-:Y:S01]  /*4b30*/  IMAD.SHL.U32 R7, R72.reuse, 0x20, RZ ;  /* 0x0000002048077824 */ /* 0x040fe200078e00ff */
[C---:B------:R-:W-:Y:S01]  /*4b40*/  LOP3.LUT P0, RZ, R72.reuse, 0x4, RZ, 0xc0, !PT ;  /* 0x0000000448ff7812 */ /* 0x040fe2000780c0ff */
[C---:B------:R-:W-:Y:S01]  /*4b50*/  IMAD.SHL.U32 R64, R72.reuse, 0x10, RZ ;  /* 0x0000001048407824 */ /* 0x040fe200078e00ff */
[----:B------:R-:W-:Y:S01]  /*4b60*/  CS2R R68, SRZ ;  /* 0x0000000000447805 */ /* 0x000fe2000001ff00 */
[C---:B------:R-:W-:Y:S01]  /*4b70*/  IMAD.SHL.U32 R5, R72.reuse, 0x4, RZ ;  /* 0x0000000448057824 */ /* 0x040fe200078e00ff */
[----:B------:R-:W-:Y:S02]  /*4b80*/  UMOV UR48, 0x400 ;  /* 0x0000040000307882 */ /* 0x000fe40000000000 */
[----:B------:R-:W1:Y:S01]  /*4b90*/  LDC R63, c[0x0][0x370] ;  /* 0x0000dc00ff3f7b82 */ /* 0x000e620000000800 */
[----:B------:R-:W-:Y:S01]  /*4ba0*/  ULEA UR48, UR37, UR48, 0x18 ;  /* 0x0000003025307291 */ /* 0x000fe2000f8ec0ff */
[----:B------:R-:W-:Y:S01]  /*4bb0*/  LOP3.LUT R0, R7, 0xc0, RZ, 0xc0, !PT ;  /* 0x000000c007007812 */ /* 0x000fe200078ec0ff */
[----:B------:R-:W-:Y:S01]  /*4bc0*/  IMAD.U32 R32, R72, 0x10000, RZ ;  /* 0x0001000048207824 */ /* 0x000fe200078e00ff */
[----:B------:R-:W-:Y:S01]  /*4bd0*/  LOP3.LUT R64, R64, 0x600, RZ, 0xc0, !PT ;  /* 0x0000060040407812 */ /* 0x000fe200078ec0ff */
[----:B------:R-:W-:Y:S01]  /*4be0*/  UIADD3 UR4, UPT, UPT, UR48, 0x200, URZ ;  /* 0x0000020030047890 */ /* 0x000fe2000fffe0ff */
[----:B------:R-:W-:Y:S01]  /*4bf0*/  LOP3.LUT R5, R0, 0x18, R5, 0xf8, !PT ;  /* 0x0000001800057812 */ /* 0x000fe200078ef805 */
[----:B------:R-:W-:Y:S01]  /*4c00*/  IMAD.MOV.U32 R71, RZ, RZ, 0x20 ;  /* 0x00000020ff477424 */ /* 0x000fe200078e00ff */
[----:B------:R-:W2:Y:S01]  /*4c10*/  LDC R28, c[0x0][0xb0c] ;  /* 0x0002c300ff1c7b82 */ /* 0x000ea20000000800 */
[----:B------:R-:W-:Y:S01]  /*4c20*/  SHF.R.U32.HI R0, RZ, 0x1, R72 ;  /* 0x00000001ff007819 */ /* 0x000fe20000011648 */
[----:B------:R-:W-:Y:S01]  /*4c30*/  IMAD.MOV.U32 R70, RZ, RZ, 0x1 ;  /* 0x00000001ff467424 */ /* 0x000fe200078e00ff */
[--C-:B------:R-:W-:Y:S01]  /*4c40*/  LOP3.LUT R64, R64, 0x20, R7.reuse, 0xf8, !PT ;  /* 0x0000002040407812 */ /* 0x100fe200078ef807 */
[----:B------:R-:W-:Y:S01]  /*4c50*/  IMAD.MOV.U32 R30, RZ, RZ, RZ ;  /* 0x000000ffff1e7224 */ /* 0x000fe200078e00ff */
[----:B------:R-:W-:Y:S01]  /*4c60*/  LOP3.LUT R32, R32, 0x600000, RZ, 0xc0, !PT ;  /* 0x0060000020207812 */ /* 0x000fe200078ec0ff */
[----:B------:R-:W-:Y:S01]  /*4c70*/  IMAD.MOV.U32 R75, RZ, RZ, RZ ;  /* 0x000000ffff4b7224 */ /* 0x000fe200078e00ff */
[----:B------:R-:W-:Y:S01]  /*4c80*/  LOP3.LUT R5, R5, 0x8, R0, 0x78, !PT ;  /* 0x0000000805057812 */ /* 0x000fe200078e7800 */
[----:B------:R-:W4:Y:S01]  /*4c90*/  LDC R61, c[0x0][0xb20] ;  /* 0x0002c800ff3d7b82 */ /* 0x000f220000000800 */
[----:B------:R-:W3:Y:S01]  /*4ca0*/  LDS R3, [UR48+0x150] ;  /* 0x00015030ff037984 */ /* 0x000ee20008000800 */
[----:B------:R-:W-:Y:S01]  /*4cb0*/  LOP3.LUT R64, R64, 0x100, R7, 0xf8, !PT ;  /* 0x0000010040407812 */ /* 0x000fe200078ef807 */
[----:B------:R-:W-:Y:S01]  /*4cc0*/  IMAD.U32 R66, RZ, RZ, UR4 ;  /* 0x00000004ff427e24 */ /* 0x000fe2000f8e00ff */
[----:B------:R-:W-:Y:S01]  /*4cd0*/  LOP3.LUT R72, R72, 0x60, RZ, 0xc0, !PT ;  /* 0x0000006048487812 */ /* 0x000fe200078ec0ff */
[----:B------:R-:W1:Y:S01]  /*4ce0*/  LDCU.64 UR52, c[0x0][0x348] ;  /* 0x00006900ff3477ac */ /* 0x000e620008000a00 */
[----:B------:R-:W-:-:S02]  /*4cf0*/  LOP3.LUT R64, R64, R5, RZ, 0xfc, !PT ;  /* 0x0000000540407212 */ /* 0x000fc400078efcff */
[----:B------:R-:W1:Y:S01]  /*4d00*/  LDC R27, c[0x0][0xb30] ;  /* 0x0002cc00ff1b7b82 */ /* 0x000e620000000800 */
[----:B------:R-:W-:Y:S01]  /*4d10*/  SEL R71, R71, 0xffffffe0, !P0 ;  /* 0xffffffe047477807 */ /* 0x000fe20004000000 */
[----:B------:R-:W1:Y:S01]  /*4d20*/  LDCU.64 UR38, c[0x0][0x888] ;  /* 0x00011100ff2677ac */ /* 0x000e620008000a00 */
[----:B------:R-:W1:Y:S05]  /*4d30*/  LDCU.64 UR44, c[0x0][0x890] ;  /* 0x00011200ff2c77ac */ /* 0x000e6a0008000a00 */
[----:B------:R-:W1:Y:S01]  /*4d40*/  LDC.64 R56, c[0x0][0xb10] ;  /* 0x0002c400ff387b82 */ /* 0x000e620000000a00 */
[----:B------:R-:W-:Y:S01]  /*4d50*/  UMOV UR49, URZ ;  /* 0x000000ff00317c82 */ /* 0x000fe20008000000 */
[----:B------:R-:W-:-:S06]  /*4d60*/  UMOV UR51, URZ ;  /* 0x000000ff00337c82 */ /* 0x000fcc0008000000 */
[----:B------:R-:W1:Y:S08]  /*4d70*/  LDC.64 R24, c[0x0][0xb18] ;  /* 0x0002c600ff187b82 */ /* 0x000e700000000a00 */
[----:B------:R-:W1:Y:S08]  /*4d80*/  LDC.64 R22, c[0x0][0xb28] ;  /* 0x0002ca00ff167b82 */ /* 0x000e700000000a00 */
[----:B------:R-:W1:Y:S01]  /*4d90*/  LDC.64 R54, c[0x0][0x8b0] ;  /* 0x00022c00ff367b82 */ /* 0x000e620000000a00 */
[----:B---3--:R-:W-:-:S07]  /*4da0*/  IMAD.IADD R32, R3, 0x1, R32 ;  /* 0x0000000103207824 */ /* 0x008fce00078e0220 */
[----:B------:R-:W3:Y:S08]  /*4db0*/  LDC.64 R52, c[0x0][0x8a8] ;  /* 0x00022a00ff347b82 */ /* 0x000ef00000000a00 */
[----:B--2-4-:R-:W1:Y:S02]  /*4dc0*/  LDC R62, c[0x0][0x374] ;  /* 0x0000dd00ff3e7b82 */ /* 0x014e640000000800 */
.L_x_127:
[C---:B------:R-:W-:Y:S02]  /*4dd0*/  LEA R0, R75.reuse, UR48, 0x3 ;  /* 0x000000304b007c11 */ /* 0x040fe4000f8e18ff */
[----:B------:R-:W-:Y:S02]  /*4de0*/  SHF.L.U32 R3, R68, 0x1f, RZ ;  /* 0x0000001f44037819 */ /* 0x000fe400000006ff */
[----:B------:R-:W-:Y:S02]  /*4df0*/  LEA R16, R75, UR48, 0x4 ;  /* 0x000000304b107c11 */ /* 0x000fe4000f8e20ff */
[----:B------:R-:W2:Y:S02]  /*4e00*/  SYNCS.PHASECHK.TRANS64.TRYWAIT P0, [R0+URZ+0xa0], R3 ;  /* 0x0000a003000075a7 */ /* 0x000ea400080011ff */
[----:B-12---:R-:W-:Y:S05]  /*4e10*/  @!P0 BRA `(.L_x_84) ;  /* 0x0000003800c48947 */ /* 0x006fea0003800000 */
.L_x_177:
[----:B------:R-:W4:Y:S01]  /*4e20*/  LDC.64 R12, c[0x0][0xb10] ;  /* 0x0002c400ff0c7b82 */ /* 0x000f220000000a00 */
[----:B------:R-:W3:Y:S01]  /*4e30*/  LDS.128 R16, [R16+0x130] ;  /* 0x0001300010107984 */ /* 0x000ee20000000c00 */
[----:B-1----:R-:W-:Y:S01]  /*4e40*/  ISETP.NE.AND P1, PT, R27, 0x1, PT ;  /* 0x000000011b00780c */ /* 0x002fe20003f25270 */
[----:B--2---:R-:W-:Y:S01]  /*4e50*/  VIADD R0, R0, 0xb0 ;  /* 0x000000b000007836 */ /* 0x004fe20000000000 */
[----:B------:R-:W-:Y:S04]  /*4e60*/  ISETP.GE.AND P0, PT, R26, 0x1, PT ;  /* 0x000000011a00780c */ /* 0x000fe80003f06270 */
[----:B------:R-:W1:Y:S01]  /*4e70*/  LDC.64 R10, c[0x0][0xb18] ;  /* 0x0002c600ff0a7b82 */ /* 0x000e620000000a00 */
[----:B------:R-:W-:Y:S01]  /*4e80*/  PRMT R0, RZ, 0x654, R0 ;  /* 0x00000654ff007816 */ /* 0x000fe20000000000 */
[----:B------:R-:W-:Y:S01]  /*4e90*/  @!PT LDS RZ, [RZ] ;  /* 0x00000000fffff984 */ /* 0x000fe20000000800 */
[----:B------:R-:W-:Y:S01]  /*4ea0*/  @!PT LDS RZ, [RZ] ;  /* 0x00000000fffff984 */ /* 0x000fe20000000800 */
[----:B------:R-:W-:Y:S01]  /*4eb0*/  @!PT LDS RZ, [RZ] ;  /* 0x00000000fffff984 */ /* 0x000fe20000000800 */
[----:B------:R-:W-:Y:S01]  /*4ec0*/  @!PT LDS RZ, [RZ] ;  /* 0x00000000fffff984 */ /* 0x000fe20000000800 */
[----:B------:R2:W-:Y:S06]  /*4ed0*/  MEMBAR.ALL.CTA ;  /* 0x0000000000007992 */ /* 0x0005ec0000008000 */
[----:B--2---:R-:W2:Y:S01]  /*4ee0*/  FENCE.VIEW.ASYNC.S ;  /* 0x00000000000073c6 */ /* 0x004ea20000000000 */
[----:B------:R-:W1:Y:S08]  /*4ef0*/  @!P1 LDC R14, c[0x0][0xb20] ;  /* 0x0002c800ff0e9b82 */ /* 0x000e700000000800 */
[----:B------:R-:W1:Y:S01]  /*4f00*/  @!P1 LDC R9, c[0x0][0xb0c] ;  /* 0x0002c300ff099b82 */ /* 0x000e620000000800 */
[----:B--2---:R2:W-:Y:S01]  /*4f10*/  SYNCS.ARRIVE.TRANS64.RED.A1T0 RZ, [R0+URZ], RZ ;  /* 0x000000ff00ff79a7 */ /* 0x0045e200081004ff */
[----:B---3--:R-:W-:Y:S04]  /*4f20*/  LOP3.LUT P4, RZ, R18, 0x1, RZ, 0xc0, !PT ;  /* 0x0000000112ff7812 */ /* 0x008fe8000788c0ff */
[----:B------:R-:W-:Y:S09]  /*4f30*/  P2R R73, PR, RZ, 0x10 ;  /* 0x00000010ff497803 */ /* 0x000ff20000000000 */
[----:B------:R-:W-:Y:S02]  /*4f40*/  @P4 MOV R31, R16 ;  /* 0x00000010001f4202 */ /* 0x000fe40000000f00 */
[----:B------:R-:W-:Y:S01]  /*4f50*/  @P4 LOP3.LUT R29, R17, 0xffff, RZ, 0xc0, !PT ;  /* 0x0000ffff111d4812 */ /* 0x000fe200078ec0ff */
[----:B--2-4-:R-:W-:Y:S06]  /*4f60*/  @!P0 BRA `(.L_x_85) ;  /* 0x0000000000a48947 */ /* 0x014fec0003800000 */
[----:B------:R-:W-:Y:S01]  /*4f70*/  IMAD.HI.U32 R36, R62, R25, RZ ;  /* 0x000000193e247227 */ /* 0x000fe200078e00ff */
[----:B------:R-:W-:Y:S02]  /*4f80*/  ISETP.NE.AND P0, PT, R24, 0x1, PT ;  /* 0x000000011800780c */ /* 0x000fe40003f05270 */
[----:B------:R-:W-:Y:S01]  /*4f90*/  ISETP.NE.AND P2, PT, R26, 0x1, PT ;  /* 0x000000011a00780c */ /* 0x000fe20003f45270 */
[-C--:B------:R-:W-:Y:S01]  /*4fa0*/  IMAD.HI.U32 R34, R63, R56.reuse, RZ ;  /* 0x000000383f227227 */ /* 0x080fe200078e00ff */
[----:B------:R-:W-:Y:S02]  /*4fb0*/  SHF.R.U32.HI R37, RZ, R61, R36 ;  /* 0x0000003dff257219 */ /* 0x000fe40000011624 */
[----:B------:R-:W-:Y:S01]  /*4fc0*/  ISETP.NE.AND P3, PT, R28, 0x1, PT ;  /* 0x000000011c00780c */ /* 0x000fe20003f65270 */
[----:B------:R-:W-:Y:S01]  /*4fd0*/  IMAD.HI.U32 R40, R29, R25, RZ ;  /* 0x000000191d287227 */ /* 0x000fe200078e00ff */
[----:B------:R-:W-:Y:S02]  /*4fe0*/  SHF.R.U32.HI R34, RZ, R57, R34 ;  /* 0x00000039ff227219 */ /* 0x000fe40000011622 */
[----:B------:R-:W-:Y:S01]  /*4ff0*/  SEL R3, R62, R37, !P0 ;  /* 0x000000253e037207 */ /* 0x000fe20004000000 */
[----:B------:R-:W-:Y:S01]  /*5000*/  IMAD.HI.U32 R38, R31, R56, RZ ;  /* 0x000000381f267227 */ /* 0x000fe200078e00ff */
[----:B------:R-:W-:Y:S03]  /*5010*/  SEL R7, R63, R34, !P3 ;  /* 0x000000223f077207 */ /* 0x000fe60005800000 */
[-C--:B------:R-:W-:Y:S01]  /*5020*/  IMAD.HI.U32 R34, R3, R22.reuse, RZ ;  /* 0x0000001603227227 */ /* 0x080fe200078e00ff */
[----:B------:R-:W-:Y:S03]  /*5030*/  SHF.R.U32.HI R38, RZ, R57, R38 ;  /* 0x00000039ff267219 */ /* 0x000fe60000011626 */
[----:B------:R-:W-:Y:S01]  /*5040*/  IMAD.HI.U32 R36, R7, R22, RZ ;  /* 0x0000001607247227 */ /* 0x000fe200078e00ff */
[----:B------:R-:W-:Y:S02]  /*5050*/  @P2 SHF.R.U32.HI R3, RZ, R23, R34 ;  /* 0x00000017ff032219 */ /* 0x000fe40000011622 */
[----:B------:R-:W-:Y:S02]  /*5060*/  SHF.R.U32.HI R34, RZ, R61, R40 ;  /* 0x0000003dff227219 */ /* 0x000fe40000011628 */
[----:B------:R-:W-:Y:S01]  /*5070*/  @P2 SHF.R.U32.HI R7, RZ, R23, R36 ;  /* 0x00000017ff072219 */ /* 0x000fe20000011624 */
[C---:B------:R-:W-:Y:S01]  /*5080*/  IMAD R2, R26.reuse, R3, RZ ;  /* 0x000000031a027224 */ /* 0x040fe200078e02ff */
[----:B------:R-:W-:Y:S02]  /*5090*/  SEL R5, R29, R34, !P0 ;  /* 0x000000221d057207 */ /* 0x000fe40004000000 */
[----:B------:R-:W-:Y:S01]  /*50a0*/  SEL R3, R31, R38, !P3 ;  /* 0x000000261f037207 */ /* 0x000fe20005800000 */
[----:B------:R-:W-:Y:S01]  /*50b0*/  IMAD R4, R26, R7, RZ ;  /* 0x000000071a047224 */ /* 0x000fe200078e02ff */
[C---:B------:R-:W-:Y:S01]  /*50c0*/  ISETP.GE.AND P0, PT, R5.reuse, R2, PT ;  /* 0x000000020500720c */ /* 0x040fe20003f06270 */
[----:B------:R-:W-:Y:S03]  /*50d0*/  IMAD.HI.U32 R6, R5, R22, RZ ;  /* 0x0000001605067227 */ /* 0x000fe600078e00ff */
[----:B------:R-:W-:Y:S01]  /*50e0*/  ISETP.GE.OR P0, PT, R3, R4, P0 ;  /* 0x000000040300720c */ /* 0x000fe20000706670 */
[----:B------:R-:W-:Y:S01]  /*50f0*/  IMAD.MOV R4, RZ, RZ, -R3 ;  /* 0x000000ffff047224 */ /* 0x000fe200078e0a03 */
[-C--:B------:R-:W-:Y:S03]  /*5100*/  SHF.R.U32.HI R6, RZ, R23.reuse, R6 ;  /* 0x00000017ff067219 */ /* 0x080fe60000011606 */
[----:B------:R-:W-:Y:S01]  /*5110*/  IMAD R31, R28, R4, R31 ;  /* 0x000000041c1f7224 */ /* 0x000fe200078e021f */
[----:B------:R-:W-:Y:S05]  /*5120*/  SEL R15, R5, R6, !P2 ;  /* 0x00000006050f7207 */ /* 0x000fea0005000000 */
[----:B------:R-:W-:Y:S02]  /*5130*/  IMAD.MOV R6, RZ, RZ, -R15 ;  /* 0x000000ffff067224 */ /* 0x000fe400078e0a0f */
[C---:B------:R-:W-:Y:S04]  /*5140*/  @!P0 IMAD.HI.U32 R2, R3.reuse, R22, RZ ;  /* 0x0000001603028227 */ /* 0x040fe800078e00ff */
[----:B------:R-:W-:Y:S01]  /*5150*/  IMAD R6, R26, R6, R5 ;  /* 0x000000061a067224 */ /* 0x000fe200078e0205 */
[----:B------:R-:W-:Y:S04]  /*5160*/  @!P0 SHF.R.U32.HI R2, RZ, R23, R2 ;  /* 0x00000017ff028219 */ /* 0x000fe80000011602 */
[----:B------:R-:W-:Y:S02]  /*5170*/  @!P0 SEL R0, R3, R2, !P2 ;  /* 0x0000000203008207 */ /* 0x000fe40005000000 */
[----:B------:R-:W-:Y:S02]  /*5180*/  IADD3 R2, PT, PT, -R5, RZ, RZ ;  /* 0x000000ff05027210 */ /* 0x000fe40007ffe1ff */
[----:B------:R-:W-:Y:S01]  /*5190*/  @!P0 IADD3 R8, PT, PT, R15, -R0, RZ ;  /* 0x800000000f088210 */ /* 0x000fe20007ffe0ff */
[----:B------:R-:W-:Y:S02]  /*51a0*/  @!P0 IMAD R0, R7, R6, R0 ;  /* 0x0000000607008224 */ /* 0x000fe400078e0200 */
[----:B------:R-:W-:Y:S02]  /*51b0*/  IMAD R29, R24, R2, R29 ;  /* 0x00000002181d7224 */ /* 0x000fe400078e021d */
[----:B------:R-:W-:Y:S02]  /*51c0*/  @!P0 IMAD R5, R8, R26, R3 ;  /* 0x0000001a08058224 */ /* 0x000fe400078e0203 */
[----:B------:R-:W-:Y:S04]  /*51d0*/  @!P0 IMAD.MOV.U32 R3, RZ, RZ, R0 ;  /* 0x000000ffff038224 */ /* 0x000fe800078e0000 */
[----:B------:R-:W-:Y:S02]  /*51e0*/  IMAD R31, R3, R28, R31 ;  /* 0x0000001c031f7224 */ /* 0x000fe400078e021f */
[----:B------:R-:W-:Y:S07]  /*51f0*/  IMAD R29, R5, R24, R29 ;  /* 0x00000018051d7224 */ /* 0x000fee00078e021d */
.L_x_85:
[----:B-1----:R-:W-:Y:S01]  /*5200*/  @!P1 ISETP.NE.AND P0, PT, R10, 0x1, PT ;  /* 0x000000010a00980c */ /* 0x002fe20003f05270 */
[----:B------:R-:W-:Y:S01]  /*5210*/  @!P1 IMAD.HI.U32 R3, R29, R11, RZ ;  /* 0x0000000b1d039227 */ /* 0x000fe200078e00ff */
[----:B------:R-:W-:Y:S01]  /*5220*/  R2UR UR42, R21 ;  /* 0x00000000152a72ca */ /* 0x000fe200000e0000 */
[----:B------:R-:W-:Y:S01]  /*5230*/  BSSY.RECONVERGENT B6, `(.L_x_86) ;  /* 0x0000031000067945 */ /* 0x000fe20003800200 */
[----:B------:R-:W-:Y:S01]  /*5240*/  R2UR UR41, R20 ;  /* 0x00000000142972ca */ /* 0x000fe200000e0000 */
[----:B------:R-:W-:Y:S01]  /*5250*/  @!P1 IMAD.HI.U32 R0, R31, R12, RZ ;  /* 0x0000000c1f009227 */ /* 0x000fe200078e00ff */
[----:B------:R-:W-:Y:S02]  /*5260*/  @!P1 SHF.R.U32.HI R2, RZ, R14, R3 ;  /* 0x0000000eff029219 */ /* 0x000fe40000011603 */
[----:B------:R-:W-:Y:S01]  /*5270*/  @!P1 ISETP.NE.AND P2, PT, R9, 0x1, PT ;  /* 0x000000010900980c */ /* 0x000fe20003f45270 */
[----:B------:R-:W-:Y:S01]  /*5280*/  VIADD R75, R75, 0x1 ;  /* 0x000000014b4b7836 */ /* 0x000fe20000000000 */
[----:B------:R-:W-:Y:S02]  /*5290*/  @!P1 SEL R2, R29, R2, !P0 ;  /* 0x000000021d029207 */ /* 0x000fe40004000000 */
[----:B------:R-:W-:Y:S02]  /*52a0*/  @!P1 SHF.R.U32.HI R0, RZ, R13, R0 ;  /* 0x0000000dff009219 */ /* 0x000fe40000011600 */
[----:B------:R-:W-:Y:S01]  /*52b0*/  LOP3.LUT P0, RZ, R66, 0x1b0, RZ, 0xc0, !PT ;  /* 0x000001b042ff7812 */ /* 0x000fe2000780c0ff */
[----:B------:R-:W-:Y:S01]  /*52c0*/  USHF.L.U32 UR42, UR42, 0x6, URZ ;  /* 0x000000062a2a7899 */ /* 0x000fe200080006ff */
[----:B------:R-:W-:Y:S01]  /*52d0*/  @!P1 SEL R3, R31, R0, !P2 ;  /* 0x000000001f039207 */ /* 0x000fe20005000000 */
[----:B------:R-:W-:Y:S01]  /*52e0*/  USHF.L.U32 UR41, UR41, 0x7, URZ ;  /* 0x0000000729297899 */ /* 0x000fe200080006ff */
[----:B------:R-:W-:Y:S03]  /*52f0*/  @P4 SHF.R.U32.HI R67, RZ, 0x10, R17 ;  /* 0x00000010ff434819 */ /* 0x000fe60000011611 */
[----:B------:R-:W-:Y:S02]  /*5300*/  @!P1 IMAD.IADD R0, R2, 0x1, -R3 ;  /* 0x0000000102009824 */ /* 0x000fe400078e0a03 */
[----:B------:R-:W-:Y:S02]  /*5310*/  @!P1 IMAD.IADD R2, R3, 0x1, -R2 ;  /* 0x0000000103029824 */ /* 0x000fe400078e0a02 */
[----:B------:R-:W-:Y:S02]  /*5320*/  @!P1 IMAD R31, R0, R9, R31 ;  /* 0x00000009001f9224 */ /* 0x000fe400078e021f */
[----:B------:R-:W-:Y:S01]  /*5330*/  @!P1 IMAD R29, R2, R10, R29 ;  /* 0x0000000a021d9224 */ /* 0x000fe200078e021d */
[----:B------:R-:W-:Y:S06]  /*5340*/  @!P0 BRA `(.L_x_87) ;  /* 0x00000000007c8947 */ /* 0x000fec0003800000 */
[----:B------:R-:W1:Y:S01]  /*5350*/  LDCU.64 UR8, c[0x4][0x80] ;  /* 0x01001000ff0877ac */ /* 0x000e620008000a00 */
[----:B------:R-:W-:Y:S01]  /*5360*/  MOV R2, 0x0 ;  /* 0x0000000000027802 */ /* 0x000fe20000000f00 */
[----:B------:R-:W-:Y:S02]  /*5370*/  HFMA2 R12, -RZ, RZ, 0, 5.9604644775390625e-08 ;  /* 0x00000001ff0c7431 */ /* 0x000fe400000001ff */
[----:B------:R-:W-:Y:S01]  /*5380*/  IMAD.MOV.U32 R8, RZ, RZ, 0x70 ;  /* 0x00000070ff087424 */ /* 0x000fe200078e00ff */
[----:B------:R2:W3:Y:S01]  /*5390*/  LDC.64 R14, c[0x4][R2] ;  /* 0x01000000020e7b82 */ /* 0x0004e20000000a00 */
[----:B------:R-:W4:Y:S01]  /*53a0*/  LDCU.64 UR6, c[0x4][0x88] ;  /* 0x01001100ff0677ac */ /* 0x000f220008000a00 */
[----:B------:R-:W-:Y:S01]  /*53b0*/  IMAD.MOV.U32 R13, RZ, RZ, RZ ;  /* 0x000000ffff0d7224 */ /* 0x000fe200078e00ff */
[----:B------:R-:W2:Y:S01]  /*53c0*/  LDCU.64 UR4, c[0x4][0x8] ;  /* 0x01000100ff0477ac */ /* 0x000ea20008000a00 */
[----:B-1----:R-:W-:Y:S01]  /*53d0*/  MOV R5, UR9 ;  /* 0x0000000900057c02 */ /* 0x002fe20008000f00 */
[----:B------:R-:W-:Y:S01]  /*53e0*/  IMAD.U32 R4, RZ, RZ, UR8 ;  /* 0x00000008ff047e24 */ /* 0x000fe2000f8e00ff */
[----:B----4-:R-:W-:Y:S01]  /*53f0*/  MOV R7, UR7 ;  /* 0x0000000700077c02 */ /* 0x010fe20008000f00 */
[----:B------:R-:W-:Y:S01]  /*5400*/  IMAD.U32 R6, RZ, RZ, UR6 ;  /* 0x00000006ff067e24 */ /* 0x000fe2000f8e00ff */
[----:B--2---:R-:W-:Y:S01]  /*5410*/  MOV R11, UR5 ;  /* 0x00000005000b7c02 */ /* 0x004fe20008000f00 */
[----:B------:R-:W-:Y:S02]  /*5420*/  IMAD.U32 R10, RZ, RZ, UR4 ;  /* 0x00000004ff0a7e24 */ /* 0x000fe4000f8e00ff */
[----:B------:R-:W-:Y:S07]  /*5430*/  LEPC R20, `(.L_x_88) ;  /* 0x000000001014794e */ /* 0x000fee0000000000 */
[----:B---3-5:R-:W-:Y:S05]  /*5440*/  CALL.ABS.NOINC R14 ;  /* 0x000000000e007343 */ /* 0x028fea0003c00000 */
.L_x_88:
[----:B------:R-:W1:Y:S01]  /*5450*/  LDCU.64 UR8, c[0x4][0x80] ;  /* 0x01001000ff0877ac */ /* 0x000e620008000a00 */
[----:B------:R-:W2:Y:S01]  /*5460*/  LDC.64 R2, c[0x4][R2] ;  /* 0x0100000002027b82 */ /* 0x000ea20000000a00 */
[----:B------:R-:W-:Y:S02]  /*5470*/  HFMA2 R12, -RZ, RZ, 0, 5.9604644775390625e-08 ;  /* 0x00000001ff0c7431 */ /* 0x000fe400000001ff */
[----:B------:R-:W-:Y:S02]  /*5480*/  IMAD.MOV.U32 R8, RZ, RZ, 0x70 ;  /* 0x00000070ff087424 */ /* 0x000fe400078e00ff */
[----:B------:R-:W-:Y:S01]  /*5490*/  IMAD.MOV.U32 R13, RZ, RZ, RZ ;  /* 0x000000ffff0d7224 */ /* 0x000fe200078e00ff */
[----:B------:R-:W3:Y:S01]  /*54a0*/  LDCU.64 UR6, c[0x4][0x88] ;  /* 0x01001100ff0677ac */ /* 0x000ee20008000a00 */
[----:B------:R-:W4:Y:S01]  /*54b0*/  LDCU.64 UR4, c[0x4][0x8] ;  /* 0x01000100ff0477ac */ /* 0x000f220008000a00 */
[----:B-1----:R-:W-:Y:S02]  /*54c0*/  MOV R4, UR8 ;  /* 0x0000000800047c02 */ /* 0x002fe40008000f00 */
[----:B------:R-:W-:Y:S02]  /*54d0*/  MOV R5, UR9 ;  /* 0x0000000900057c02 */ /* 0x000fe40008000f00 */
[----:B---3--:R-:W-:Y:S01]  /*54e0*/  MOV R7, UR7 ;  /* 0x0000000700077c02 */ /* 0x008fe20008000f00 */
[----:B------:R-:W-:Y:S01]  /*54f0*/  IMAD.U32 R6, RZ, RZ, UR6 ;  /* 0x00000006ff067e24 */ /* 0x000fe2000f8e00ff */
[----:B----4-:R-:W-:Y:S01]  /*5500*/  MOV R11, UR5 ;  /* 0x00000005000b7c02 */ /* 0x010fe20008000f00 */
[----:B------:R-:W-:Y:S02]  /*5510*/  IMAD.U32 R10, RZ, RZ, UR4 ;  /* 0x00000004ff0a7e24 */ /* 0x000fe4000f8e00ff */
[----:B------:R-:W-:Y:S07]  /*5520*/  LEPC R20, `(.L_x_87) ;  /* 0x000000001014794e */ /* 0x000fee0000000000 */
[----:B--2---:R-:W-:Y:S05]  /*5530*/  CALL.ABS.NOINC R2 ;  /* 0x0000000002007343 */ /* 0x004fea0003c00000 */
.L_x_87:
[----:B------:R-:W-:Y:S05]  /*5540*/  BSYNC.RECONVERGENT B6 ;  /* 0x0000000000067941 */ /* 0x000fea0003800200 */
.L_x_86:
[----:B------:R-:W-:Y:S01]  /*5550*/  ISETP.NE.U32.AND P4, PT, R54, RZ, PT ;  /* 0x000000ff3600720c */ /* 0x000fe20003f85070 */
[----:B------:R-:W-:Y:S01]  /*5560*/  UISETP.NE.AND UP2, UPT, UR50, URZ, UPT ;  /* 0x000000ff3200728c */ /* 0x000fe2000bf45270 */
[----:B------:R-:W-:Y:S01]  /*5570*/  ISETP.NE.U32.AND P2, PT, RZ, UR38, PT ;  /* 0x00000026ff007c0c */ /* 0x000fe2000bf45070 */
[----:B------:R-:W-:Y:S01]  /*5580*/  UISETP.NE.U32.AND UP1, UPT, UR44, URZ, UPT ;  /* 0x000000ff2c00728c */ /* 0x000fe2000bf25070 */
[----:B------:R-:W-:Y:S01]  /*5590*/  ISETP.NE.AND.EX P4, PT, R55, RZ, PT, P4 ;  /* 0x000000ff3700720c */ /* 0x000fe20003f85340 */
[----:B------:R-:W-:Y:S01]  /*55a0*/  UPLOP3.LUT UP0, UPT, UPT, UPT, UPT, 0x40, 0x4 ;  /* 0x000000000004789c */ /* 0x000fe20003f0e870 */
[----:B------:R-:W-:Y:S01]  /*55b0*/  ISETP.NE.AND.EX P2, PT, RZ, UR39, PT, P2 ;  /* 0x00000027ff007c0c */ /* 0x000fe2000bf45320 */
[----:B------:R-:W-:Y:S01]  /*55c0*/  UISETP.NE.AND.EX UP1, UPT, UR45, URZ, UPT, UP1 ;  /* 0x000000ff2d00728c */ /* 0x000fe2000bf25310 */
[----:B------:R-:W-:Y:S04]  /*55d0*/  PLOP3.LUT P1, PT, PT, PT, UP2, 0x80, 0x8 ;  /* 0x000000000008781c */ /* 0x000fe80003f2f028 */
[----:B------:R-:W-:Y:S06]  /*55e0*/  @UP2 UPLOP3.LUT UP0, UPT, UPT, UPT, UP1, 0x80, 0x8 ;  /* 0x000000000008289c */ /* 0x000fec0003f0f010 */
[----:B------:R-:W-:Y:S01]  /*55f0*/  PLOP3.LUT P0, PT, PT, PT, UP0, 0x80, 0x8 ;  /* 0x000000000008781c */ /* 0x000fe20003f0f008 */
[----:B------:R-:W-:Y:S01]  /*5600*/  @!UPT UIADD3 URZ, UPT, UPT, URZ, URZ, URZ ;  /* 0x000000fffffff290 */ /* 0x000fe2000fffe0ff */
[----:B------:R-:W-:Y:S11]  /*5610*/  BRA.U !UP1, `(.L_x_89) ;  /* 0x0000000109387547 */ /* 0x000ff6000b800000 */
[----:B------:R-:W-:Y:S01]  /*5620*/  UISETP.NE.U32.AND UP0, UPT, UR38, URZ, UPT ;  /* 0x000000ff2600728c */ /* 0x000fe2000bf05070 */
[----:B------:R-:W-:Y:S02]  /*5630*/  HFMA2 R0, -RZ, RZ, 0, 5.9604644775390625e-08 ;  /* 0x00000001ff007431 */ /* 0x000fe400000001ff */
[----:B------:R-:W-:Y:S01]  /*5640*/  IMAD.MOV.U32 R59, RZ, RZ, 0x1 ;  /* 0x00000001ff3b7424 */ /* 0x000fe200078e00ff */
[----:B------:R-:W-:Y:S06]  /*5650*/  UISETP.NE.AND.EX UP0, UPT, UR39, URZ, UPT, UP0 ;  /* 0x000000ff2700728c */ /* 0x000fec000bf05300 */
[----:B------:R-:W-:Y:S05]  /*5660*/  PLOP3.LUT P3, PT, PT, PT, UP0, 0x80, 0x8 ;  /* 0x000000000008781c */ /* 0x000fea0003f6f008 */
[----:B------:R-:W1:Y:S01]  /*5670*/  @UP0 LDCU.64 UR6, c[0x0][0x888] ;  /* 0x00011100ff0607ac */ /* 0x000e620008000a00 */
[----:B------:R-:W-:Y:S07]  /*5680*/  @UP0 UIMAD UR4, UR36, UR44, URZ ;  /* 0x0000002c240402a4 */ /* 0x000fee000f8e02ff */
[----:B------:R-:W-:Y:S01]  /*5690*/  @!P3 PRMT R59, R0, 0x7610, R59 ;  /* 0x00007610003bb816 */ /* 0x000fe2000000003b */
[----:B-1----:R-:W-:Y:S03]  /*56a0*/  @UP0 UIMAD.WIDE UR6, UR4, 0x4, UR6 ;  /* 0x00000004040608a5 */ /* 0x002fe6000f8e0206 */
[----:B------:R-:W1:Y:S03]  /*56b0*/  @!UP0 LDCU UR4, c[0x0][0x880] ;  /* 0x00011000ff0487ac */ /* 0x000e660008000800 */
[----:B------:R-:W-:Y:S01]  /*56c0*/  IMAD.U32 R2, RZ, RZ, UR6 ;  /* 0x00000006ff027e24 */ /* 0x000fe2000f8e00ff */
[----:B------:R-:W-:Y:S05]  /*56d0*/  MOV R3, UR7 ;  /* 0x0000000700037c02 */ /* 0x000fea0008000f00 */
[----:B-----5:R2:W5:Y:S02]  /*56e0*/  @P3 LDG.E R35, desc[UR46][R2.64] ;  /* 0x0000002e02233981 */ /* 0x020564000c1e1900 */
[----:B-12---:R-:W-:Y:S02]  /*56f0*/  @!P3 IMAD.U32 R35, RZ, RZ, UR4 ;  /* 0x00000004ff23be24 */ /* 0x006fe4000f8e00ff */
.L_x_89:
[----:B------:R-:W-:Y:S05]  /*5700*/  @!P4 BRA `(.L_x_90) ;  /* 0x000000000020c947 */ /* 0x000fea0003800000 */
[----:B------:R-:W-:Y:S04]  /*5710*/  ISETP.NE.U32.AND P3, PT, R52, RZ, PT ;  /* 0x000000ff3400720c */ /* 0x000fe80003f65070 */
[----:B------:R-:W-:Y:S11]  /*5720*/  ISETP.NE.AND.EX P3, PT, R53, RZ, PT, P3 ;  /* 0x000000ff3500720c */ /* 0x000ff60003f65330 */
[----:B------:R-:W-:Y:S02]  /*5730*/  @!UPT UIADD3 URZ, UPT, UPT, URZ, URZ, URZ ;  /* 0x000000fffffff290 */ /* 0x000fe4000fffe0ff */
[----:B------:R-:W1:Y:S01]  /*5740*/  @P3 LDC.64 R2, c[0x0][0x8a8] ;  /* 0x00022a00ff023b82 */ /* 0x000e620000000a00 */
[----:B------:R-:W-:Y:S04]  /*5750*/  @P3 IMAD R0, R54, UR36, RZ ;  /* 0x0000002436003c24 */ /* 0x000fe8000f8e02ff */
[----:B-1----:R-:W-:Y:S05]  /*5760*/  @P3 IMAD.WIDE R2, R0, 0x4, R2 ;  /* 0x0000000400023825 */ /* 0x002fea00078e0202 */
[----:B-----5:R1:W5:Y:S02]  /*5770*/  @P3 LDG.E R33, desc[UR46][R2.64] ;  /* 0x0000002e02213981 */ /* 0x020364000c1e1900 */
[----:B-1----:R-:W2:Y:S02]  /*5780*/  @!P3 LDC R33, c[0x0][0x8a0] ;  /* 0x00022800ff21bb82 */ /* 0x002ea40000000800 */
.L_x_90:
[----:B-----5:R-:W-:Y:S01]  /*5790*/  FSETP.NEU.AND P3, PT, R35, RZ, PT ;  /* 0x000000ff2300720b */ /* 0x020fe20003f6d000 */
[----:B------:R-:W-:Y:S01]  /*57a0*/  IMAD.SHL.U32 R80, R64, 0x2, RZ ;  /* 0x0000000240507824 */ /* 0x000fe200078e00ff */
[----:B------:R-:W-:Y:S01]  /*57b0*/  SEL R7, RZ, 0xffffffff, P2 ;  /* 0xffffffffff077807 */ /* 0x000fe20001000000 */
[----:B------:R-:W-:Y:S01]  /*57c0*/  BSSY B1, `(.L_x_91) ;  /* 0x0000036000017945 */ /* 0x000fe20003800000 */
[----:B------:R-:W-:Y:S01]  /*57d0*/  @P1 LOP3.LUT P2, RZ, R59, 0xff, RZ, 0xc0, !PT ;  /* 0x000000ff3bff1812 */ /* 0x000fe2000784c0ff */
[----:B------:R-:W-:Y:S01]  /*57e0*/  VIADD R78, R80, UR48 ;  /* 0x00000030504e7c36 */ /* 0x000fe20008000000 */
[----:B------:R-:W-:Y:S01]  /*57f0*/  @P1 SEL R2, RZ, 0xffffffff, P3 ;  /* 0xffffffffff021807 */ /* 0x000fe20001800000 */
[----:B------:R-:W-:Y:S01]  /*5800*/  IMAD.MOV.U32 R81, RZ, RZ, 0x1 ;  /* 0x00000001ff517424 */ /* 0x000fe200078e00ff */
[----:B------:R-:W-:Y:S01]  /*5810*/  LOP3.LUT R70, R70, 0x1, RZ, 0x3c, !PT ;  /* 0x0000000146467812 */ /* 0x000fe200078e3cff */
[----:B------:R-:W-:Y:S01]  /*5820*/  IMAD.MOV.U32 R39, RZ, RZ, RZ ;  /* 0x000000ffff277224 */ /* 0x000fe200078e00ff */
[----:B------:R-:W-:Y:S02]  /*5830*/  @P0 SEL R2, R7, R2, !P2 ;  /* 0x0000000207020207 */ /* 0x000fe40005000000 */
[----:B------:R-:W-:Y:S02]  /*5840*/  CS2R R50, SRZ ;  /* 0x0000000000327805 */ /* 0x000fe4000001ff00 */
[----:B------:R-:W-:Y:S02]  /*5850*/  LEA R79, R30, UR48, 0x3 ;  /* 0x000000301e4f7c11 */ /* 0x000fe4000f8e18ff */
[----:B------:R-:W-:Y:S02]  /*5860*/  CS2R R48, SRZ ;  /* 0x0000000000307805 */ /* 0x000fe4000001ff00 */
[----:B------:R-:W-:Y:S02]  /*5870*/  @P1 LOP3.LUT R2, R2, 0x1, RZ, 0xc0, !PT ;  /* 0x0000000102021812 */ /* 0x000fe400078ec0ff */
[----:B------:R-:W-:Y:S02]  /*5880*/  CS2R R42, SRZ ;  /* 0x00000000002a7805 */ /* 0x000fe4000001ff00 */
[----:B------:R-:W-:Y:S02]  /*5890*/  SHF.L.U32 R0, R69, 0x1f, RZ ;  /* 0x0000001f45007819 */ /* 0x000fe400000006ff */
[----:B------:R-:W-:Y:S02]  /*58a0*/  CS2R R40, SRZ ;  /* 0x0000000000287805 */ /* 0x000fe4000001ff00 */
[----:B------:R-:W-:Y:S01]  /*58b0*/  ISETP.NE.U32.OR P5, PT, R2, 0x1, !P1 ;  /* 0x000000010200780c */ /* 0x000fe20004fa5470 */
[----:B------:R-:W-:Y:S01]  /*58c0*/  IMAD.IADD R77, R71, 0x1, R78 ;  /* 0x00000001474d7824 */ /* 0x000fe200078e024e */
[----:B------:R-:W-:Y:S02]  /*58d0*/  PLOP3.LUT P2, PT, PT, PT, UP1, 0x80, 0x8 ;  /* 0x000000000008781c */ /* 0x000fe40003f4f018 */
[----:B------:R-:W-:Y:S02]  /*58e0*/  LEA.HI R5, R30, R30, RZ, 0x1 ;  /* 0x0000001e1e057211 */ /* 0x000fe400078f08ff */
[----:B------:R-:W-:Y:S02]  /*58f0*/  LOP3.LUT P4, R74, R59, 0xff, RZ, 0xc0, !PT ;  /* 0x000000ff3b4a7812 */ /* 0x000fe4000788c0ff */
[----:B------:R-:W-:Y:S01]  /*5900*/  SEL R2, RZ, 0xffffffff, P3 ;  /* 0xffffffffff027807 */ /* 0x000fe20001800000 */
[C---:B------:R-:W-:Y:S01]  /*5910*/  IMAD.SHL.U32 R3, R5.reuse, 0x40, RZ ;  /* 0x0000004005037824 */ /* 0x040fe200078e00ff */
[----:B------:R-:W-:Y:S02]  /*5920*/  LOP3.LUT R5, R5, 0xffe, RZ, 0xc0, !PT ;  /* 0x00000ffe05057812 */ /* 0x000fe400078ec0ff */
[----:B------:R-:W-:Y:S02]  /*5930*/  P2R R76, PR, RZ, 0x20 ;  /* 0x00000020ff4c7803 */ /* 0x000fe40000000000 */
[----:B------:R-:W-:Y:S01]  /*5940*/  @P5 SHF.L.U32 R4, R70, 0x1f, RZ ;  /* 0x0000001f46045819 */ /* 0x000fe200000006ff */
[----:B------:R-:W-:Y:S01]  /*5950*/  IMAD.IADD R34, R30, 0x1, -R5 ;  /* 0x000000011e227824 */ /* 0x000fe200078e0a05 */
[----:B------:R-:W-:Y:S02]  /*5960*/  @P2 SEL R2, R7, R2, !P4 ;  /* 0x0000000207022207 */ /* 0x000fe40006000000 */
[----:B------:R-:W1:Y:S01]  /*5970*/  @P5 SYNCS.PHASECHK.TRANS64.TRYWAIT P1, [UR48+0x50], R4 ;  /* 0x00005004ff0055a7 */ /* 0x000e620008021130 */
[----:B------:R-:W-:Y:S02]  /*5980*/  LOP3.LUT R3, R3, 0xffffff80, RZ, 0xc0, !PT ;  /* 0xffffff8003037812 */ /* 0x000fe400078ec0ff */
[----:B------:R-:W-:Y:S03]  /*5990*/  LOP3.LUT R2, R2, 0x1, RZ, 0xc0, !PT ;  /* 0x0000000102027812 */ /* 0x000fe600078ec0ff */
[----:B------:R-:W-:Y:S01]  /*59a0*/  IMAD.IADD R3, R32, 0x1, R3 ;  /* 0x0000000120037824 */ /* 0x000fe200078e0203 */
[----:B------:R-:W-:Y:S03]  /*59b0*/  ISETP.NE.U32.AND P2, PT, R2, 0x1, PT ;  /* 0x000000010200780c */ /* 0x000fe60003f45070 */
[----:B------:R-:W-:Y:S01]  /*59c0*/  IMAD R34, R34, 0x100000, R3 ;  /* 0x0010000022227824 */ /* 0x000fe200078e0203 */
[----:B------:R-:W-:Y:S01]  /*59d0*/  P2R R82, PR, RZ, 0x4 ;  /* 0x00000004ff527803 */ /* 0x000fe20000000000 */
[----:B------:R3:W4:Y:S01]  /*59e0*/  SYNCS.PHASECHK.TRANS64.TRYWAIT P0, [R79+URZ+0xc0], R0 ;  /* 0x0000c0004f0075a7 */ /* 0x00072200080011ff */
[----:B-1----:R-:W-:Y:S01]  /*59f0*/  @P5 SEL R81, RZ, 0x1, !P1 ;  /* 0x00000001ff515807 */ /* 0x002fe20004800000 */
[----:B---3--:R-:W-:Y:S06]  /*5a00*/  @!P5 BRA `(.L_x_92) ;  /* 0x000000000044d947 */ /* 0x008fec0003800000 */
[----:B------:R-:W-:Y:S01]  /*5a10*/  IMAD.MOV.U32 R50, RZ, RZ, RZ ;  /* 0x000000ffff327224 */ /* 0x000fe200078e00ff */
[----:B------:R-:W-:Y:S01]  /*5a20*/  ISETP.NE.AND P1, PT, R81, RZ, PT ;  /* 0x000000ff5100720c */ /* 0x000fe20003f25270 */
[----:B------:R-:W-:Y:S01]  /*5a30*/  BSSY B0, `(.L_x_93) ;  /* 0x0000008000007945 */ /* 0x000fe20003800000 */
[----:B------:R-:W-:Y:S02]  /*5a40*/  CS2R R42, SRZ ;  /* 0x00000000002a7805 */ /* 0x000fe4000001ff00 */
[----:B------:R-:W-:Y:S02]  /*5a50*/  CS2R R40, SRZ ;  /* 0x0000000000287805 */ /* 0x000fe4000001ff00 */
[----:B------:R-:W-:Y:S07]  /*5a60*/  CS2R R48, SRZ ;  /* 0x0000000000307805 */ /* 0x000fee000001ff00 */
[----:B------:R-:W-:Y:S05]  /*5a70*/  @P1 BRA `(.L_x_94) ;  /* 0x00000000000c1947 */ /* 0x000fea0003800000 */
[----:B------:R-:W-:Y:S04]  /*5a80*/  SHF.L.U32 R3, R70, 0x1f, RZ ;  /* 0x0000001f46037819 */ /* 0x000fe800000006ff */
[----:B------:R-:W1:Y:S02]  /*5a90*/  SYNCS.PHASECHK.TRANS64.TRYWAIT P1, [UR48+0x50], R3 ;  /* 0x00005003ff0075a7 */ /* 0x000e640008021130 */
[----:B-1----:R-:W-:Y:S05]  /*5aa0*/  @!P1 BRA `(.L_x_95) ;  /* 0x0000002c00b49947 */ /* 0x002fea0003800000 */
.L_x_94:
[----:B------:R-:W-:Y:S05]  /*5ab0*/  BSYNC B0 ;  /* 0x0000000000007941 */ /* 0x000fea0003800000 */
.L_x_93:
[----:B------:R-:W-:Y:S01]  /*5ac0*/  ISETP.NE.AND P1, PT, R82, RZ, PT ;  /* 0x000000ff5200720c */ /* 0x000fe20003f25270 */
[----:B------:R-:W-:Y:S11]  /*5ad0*/  HFMA2 R39, -RZ, RZ, 0, 5.9604644775390625e-08 ;  /* 0x00000001ff277431 */ /* 0x000ff600000001ff */
[----:B------:R-:W-:Y:S01]  /*5ae0*/  @!UPT UIADD3 URZ, UPT, UPT, URZ, URZ, URZ ;  /* 0x000000fffffff290 */ /* 0x000fe2000fffe0ff */
[----:B------:R-:W-:Y:S05]  /*5af0*/  @P1 WARPSYNC.ALL ;  /* 0x0000000000001948 */ /* 0x000fea0003800000 */
[----:B------:R3:W1:Y:S04]  /*5b00*/  @P1 LDSM.16.M88.4 R40, [R80+UR48+0x200] ;  /* 0x000200305028183b */ /* 0x0006680008000200 */
[----:B------:R3:W1:Y:S02]  /*5b10*/  @P1 LDSM.16.M88.4 R48, [R77+0x200] ;  /* 0x000200004d30183b */ /* 0x0006640000000200 */
.L_x_92:
[----:B------:R-:W-:Y:S05]  /*5b20*/  BSYNC B1 ;  /* 0x0000000000017941 */ /* 0x000fea0003800000 */
.L_x_91:
[----:B-1----:R-:W-:Y:S04]  /*5b30*/  SHF.R.U32.HI R2, RZ, 0x15, R34 ;  /* 0x00000015ff027819 */ /* 0x002fe80000011622 */
[----:B------:R-:W-:Y:S01]  /*5b40*/  LOP3.LUT P1, RZ, R2, 0x3, R65, 0x48, !PT ;  /* 0x0000000302ff7812 */ /* 0x000fe20007824841 */
[----:B------:R-:W-:Y:S01]  /*5b50*/  @!UPT UIADD3 URZ, UPT, UPT, URZ, URZ, URZ ;  /* 0x000000fffffff290 */ /* 0x000fe2000fffe0ff */
[----:B----4-:R-:W-:Y:S11]  /*5b60*/  @P0 BRA `(.L_x_96) ;  /* 0x0000000000080947 */ /* 0x010ff60003800000 */
[----:B------:R-:W1:Y:S02]  /*5b70*/  SYNCS.PHASECHK.TRANS64.TRYWAIT P0, [R79+URZ+0xc0], R0 ;  /* 0x0000c0004f0075a7 */ /* 0x000e6400080011ff */
[----:B-1----:R-:W-:Y:S05]  /*5b80*/  @!P0 BRA `(.L_x_97) ;  /* 0x0000002c00948947 */ /* 0x002fea0003800000 */
.L_x_96:
[----:B------:R-:W-:Y:S05]  /*5b90*/  @!P1 BRA `(.L_x_98) ;  /* 0x0000000000409947 */ /* 0x000fea0003800000 */
[----:B------:R-:W4:Y:S01]  /*5ba0*/  LDCU.64 UR8, c[0x4][0x70] ;  /* 0x01000e00ff0877ac */ /* 0x000f220008000a00 */
[----:B------:R-:W-:Y:S01]  /*5bb0*/  MOV R3, 0x0 ;  /* 0x0000000000037802 */ /* 0x000fe20000000f00 */
[----:B------:R-:W-:Y:S02]  /*5bc0*/  HFMA2 R12, -RZ, RZ, 0, 5.9604644775390625e-08 ;  /* 0x00000001ff0c7431 */ /* 0x000fe400000001ff */
[----:B------:R-:W-:Y:S02]  /*5bd0*/  IMAD.MOV.U32 R8, RZ, RZ, 0x192 ;  /* 0x00000192ff087424 */ /* 0x000fe400078e00ff */
[----:B------:R-:W-:Y:S01]  /*5be0*/  IMAD.MOV.U32 R13, RZ, RZ, RZ ;  /* 0x000000ffff0d7224 */ /* 0x000fe200078e00ff */
[----:B------:R-:W5:Y:S01]  /*5bf0*/  LDCU.64 UR6, c[0x4][0x78] ;  /* 0x01000f00ff0677ac */ /* 0x000f620008000a00 */
[----:B------:R-:W1:Y:S01]  /*5c00*/  LDC.64 R2, c[0x4][R3] ;  /* 0x0100000003027b82 */ /* 0x000e620000000a00 */
[----:B------:R-:W2:Y:S01]  /*5c10*/  LDCU.64 UR4, c[0x4][0x10] ;  /* 0x01000200ff0477ac */ /* 0x000ea20008000a00 */
[----:B----4-:R-:W-:Y:S01]  /*5c20*/  MOV R5, UR9 ;  /* 0x0000000900057c02 */ /* 0x010fe20008000f00 */
[----:B------:R-:W-:Y:S01]  /*5c30*/  IMAD.U32 R4, RZ, RZ, UR8 ;  /* 0x00000008ff047e24 */ /* 0x000fe2000f8e00ff */
[----:B-----5:R-:W-:Y:S01]  /*5c40*/  MOV R7, UR7 ;  /* 0x0000000700077c02 */ /* 0x020fe20008000f00 */
[----:B------:R-:W-:Y:S01]  /*5c50*/  IMAD.U32 R6, RZ, RZ, UR6 ;  /* 0x00000006ff067e24 */ /* 0x000fe2000f8e00ff */
[----:B--2---:R-:W-:Y:S01]  /*5c60*/  MOV R11, UR5 ;  /* 0x00000005000b7c02 */ /* 0x004fe20008000f00 */
[----:B------:R-:W-:Y:S02]  /*5c70*/  IMAD.U32 R10, RZ, RZ, UR4 ;  /* 0x00000004ff0a7e24 */ /* 0x000fe4000f8e00ff */
[----:B------:R-:W-:Y:S07]  /*5c80*/  LEPC R20, `(.L_x_98) ;  /* 0x000000001014794e */ /* 0x000fee0000000000 */
[----:B-1-3--:R-:W-:Y:S05]  /*5c90*/  CALL.ABS.NOINC R2 ;  /* 0x0000000002007343 */ /* 0x00afea0003c00000 */
.L_x_98:
[----:B------:R-:W-:Y:S01]  /*5ca0*/  SHF.L.U32 R20, R40, 0x10, RZ ;  /* 0x0000001028147819 */ /* 0x000fe200000006ff */
[----:B------:R-:W-:Y:S05]  /*5cb0*/  WARPSYNC.ALL ;  /* 0x0000000000007948 */ /* 0x000fea0003800000 */
[----:B------:R-:W-:Y:S01]  /*5cc0*/  R2UR UR4, R34 ;  /* 0x00000000220472ca */ /* 0x000fe200000e0000 */
[----:B------:R-:W-:Y:S01]  /*5cd0*/  BSSY.RECONVERGENT B0, `(.L_x_99) ;  /* 0x000004e000007945 */ /* 0x000fe20003800200 */
[----:B------:R-:W-:Y:S02]  /*5ce0*/  LOP3.LUT R21, R40, 0xffff0000, RZ, 0xc0, !PT ;  /* 0xffff000028157812 */ /* 0x000fe400078ec0ff */
[----:B------:R-:W-:Y:S02]  /*5cf0*/  LOP3.LUT R36, R41, 0xffff0000, RZ, 0xc0, !PT ;  /* 0xffff000029247812 */ /* 0x000fe400078ec0ff */
[----:B------:R-:W-:Y:S02]  /*5d00*/  SHF.L.U32 R37, R43, 0x10, RZ ;  /* 0x000000102b257819 */ /* 0x000fe400000006ff */
[----:B------:R-:W-:Y:S02]  /*5d10*/  LOP3.LUT R38, R51, 0xffff0000, RZ, 0xc0, !PT ;  /* 0xffff000033267812 */ /* 0x000fe400078ec0ff */
[----:B------:R-:W-:Y:S03]  /*5d20*/  ISETP.NE.AND P0, PT, R72, RZ, PT ;  /* 0x000000ff4800720c */ /* 0x000fe60003f05270 */
[----:B------:R-:W1:Y:S02]  /*5d30*/  LDTM.16dp256bit.x4 R4, tmem[UR4] ;  /* 0x00000004000479ee */ /* 0x000e640008120000 */
[C---:B-12---:R-:W-:Y:S01]  /*5d40*/  FMUL R0, R33.reuse, R4 ;  /* 0x0000000421007220 */ /* 0x046fe20000400000 */
[C---:B------:R-:W-:Y:S01]  /*5d50*/  FMUL R2, R33.reuse, R5 ;  /* 0x0000000521027220 */ /* 0x040fe20000400000 */
[C---:B------:R-:W-:Y:S01]  /*5d60*/  FMUL R3, R33.reuse, R6 ;  /* 0x0000000621037220 */ /* 0x040fe20000400000 */
[----:B------:R-:W-:Y:S01]  /*5d70*/  FMUL R7, R33, R7 ;  /* 0x0000000721077220 */ /* 0x000fe20000400000 */
[----:B------:R-:W-:Y:S01]  /*5d80*/  FFMA R0, R35, R20, R0 ;  /* 0x0000001423007223 */ /* 0x000fe20000000000 */
[----:B------:R-:W-:Y:S01]  /*5d90*/  SHF.L.U32 R20, R41, 0x10, RZ ;  /* 0x0000001029147819 */ /* 0x000fe200000006ff */
[----:B------:R-:W-:Y:S01]  /*5da0*/  FFMA R2, R35, R21, R2 ;  /* 0x0000001523027223 */ /* 0x000fe20000000002 */
[C---:B------:R-:W-:Y:S01]  /*5db0*/  SHF.L.U32 R21, R42.reuse, 0x10, RZ ;  /* 0x000000102a157819 */ /* 0x040fe200000006ff */
[C---:B------:R-:W-:Y:S01]  /*5dc0*/  FMUL R4, R33.reuse, R8 ;  /* 0x0000000821047220 */ /* 0x040fe20000400000 */
[----:B------:R-:W-:Y:S01]  /*5dd0*/  FMUL R5, R33, R9 ;  /* 0x0000000921057220 */ /* 0x000fe20000400000 */
[C---:B------:R-:W-:Y:S01]  /*5de0*/  FFMA R3, R35.reuse, R20, R3 ;  /* 0x0000001423037223 */ /* 0x040fe20000000003 */
[----:B------:R-:W-:Y:S01]  /*5df0*/  LOP3.LUT R20, R42, 0xffff0000, RZ, 0xc0, !PT ;  /* 0xffff00002a147812 */ /* 0x000fe200078ec0ff */
[----:B------:R-:W-:Y:S01]  /*5e00*/  FFMA R7, R35, R36, R7 ;  /* 0x0000002423077223 */ /* 0x000fe20000000007 */
[----:B------:R-:W-:Y:S01]  /*5e10*/  LOP3.LUT R36, R43, 0xffff0000, RZ, 0xc0, !PT ;  /* 0xffff00002b247812 */ /* 0x000fe200078ec0ff */
[C---:B------:R-:W-:Y:S01]  /*5e20*/  FMUL R6, R33.reuse, R10 ;  /* 0x0000000a21067220 */ /* 0x040fe20000400000 */
[----:B------:R-:W-:Y:S01]  /*5e30*/  F2FP.BF16.F32.PACK_AB R44, R2, R0 ;  /* 0x00000000022c723e */ /* 0x000fe200000010ff */
[----:B------:R-:W-:Y:S01]  /*5e40*/  FMUL R11, R33, R11 ;  /* 0x0000000b210b7220 */ /* 0x000fe20000400000 */
[----:B------:R-:W-:Y:S01]  /*5e50*/  F2FP.BF16.F32.PACK_AB R45, R7, R3 ;  /* 0x00000003072d723e */ /* 0x000fe200000010ff */
[----:B------:R-:W-:Y:S01]  /*5e60*/  FFMA R4, R35, R21, R4 ;  /* 0x0000001523047223 */ /* 0x000fe20000000004 */
[----:B------:R-:W-:Y:S01]  /*5e70*/  SHF.L.U32 R21, R49, 0x10, RZ ;  /* 0x0000001031157819 */ /* 0x000fe200000006ff */
[C---:B------:R-:W-:Y:S01]  /*5e80*/  FFMA R5, R35.reuse, R20, R5 ;  /* 0x0000001423057223 */ /* 0x040fe20000000005 */
[C---:B------:R-:W-:Y:S01]  /*5e90*/  SHF.L.U32 R20, R48.reuse, 0x10, RZ ;  /* 0x0000001030147819 */ /* 0x040fe200000006ff */
[----:B------:R-:W-:Y:S01]  /*5ea0*/  FFMA R6, R35, R37, R6 ;  /* 0x0000002523067223 */ /* 0x000fe20000000006 */
[----:B------:R-:W-:Y:S01]  /*5eb0*/  SHF.L.U32 R37, R51, 0x10, RZ ;  /* 0x0000001033257819 */ /* 0x000fe200000006ff */
[----:B------:R-:W-:Y:S01]  /*5ec0*/  FFMA R11, R35, R36, R11 ;  /* 0x00000024230b7223 */ /* 0x000fe2000000000b */
[C---:B------:R-:W-:Y:S01]  /*5ed0*/  FMUL R8, R33.reuse, R12 ;  /* 0x0000000c21087220 */ /* 0x040fe20000400000 */
[----:B------:R-:W-:Y:S01]  /*5ee0*/  LOP3.LUT R36, R48, 0xffff0000, RZ, 0xc0, !PT ;  /* 0xffff000030247812 */ /* 0x000fe200078ec0ff */
[C---:B------:R-:W-:Y:S01]  /*5ef0*/  FMUL R9, R33.reuse, R13 ;  /* 0x0000000d21097220 */ /* 0x040fe20000400000 */
[----:B------:R-:W-:Y:S01]  /*5f00*/  FMUL R10, R33, R14 ;  /* 0x0000000e210a7220 */ /* 0x000fe20000400000 */
[----:B------:R-:W-:Y:S01]  /*5f10*/  FFMA R8, R35, R20, R8 ;  /* 0x0000001423087223 */ /* 0x000fe20000000008 */
[----:B------:R-:W-:Y:S01]  /*5f20*/  LOP3.LUT R20, R49, 0xffff0000, RZ, 0xc0, !PT ;  /* 0xffff000031147812 */ /* 0x000fe200078ec0ff */
[C---:B------:R-:W-:Y:S01]  /*5f30*/  FFMA R9, R35.reuse, R36, R9 ;  /* 0x0000002423097223 */ /* 0x040fe20000000009 */
[----:B------:R-:W-:Y:S01]  /*5f40*/  FFMA R10, R35, R21, R10 ;  /* 0x00000015230a7223 */ /* 0x000fe2000000000a */
[C---:B------:R-:W-:Y:S01]  /*5f50*/  FMUL R15, R33.reuse, R15 ;  /* 0x0000000f210f7220 */ /* 0x040fe20000400000 */
[C---:B------:R-:W-:Y:S01]  /*5f60*/  SHF.L.U32 R21, R50.reuse, 0x10, RZ ;  /* 0x0000001032157819 */ /* 0x040fe200000006ff */
[C---:B------:R-:W-:Y:S01]  /*5f70*/  FMUL R12, R33.reuse, R16 ;  /* 0x00000010210c7220 */ /* 0x040fe20000400000 */
[----:B------:R-:W-:Y:S01]  /*5f80*/  LOP3.LUT R36, R50, 0xffff0000, RZ, 0xc0, !PT ;  /* 0xffff000032247812 */ /* 0x000fe200078ec0ff */
[C---:B------:R-:W-:Y:S01]  /*5f90*/  FMUL R13, R33.reuse, R17 ;  /* 0x00000011210d7220 */ /* 0x040fe20000400000 */
[----:B------:R-:W-:Y:S01]  /*5fa0*/  FMUL R14, R33, R18 ;  /* 0x00000012210e7220 */ /* 0x000fe20000400000 */
[----:B------:R-:W-:Y:S01]  /*5fb0*/  FFMA R15, R35, R20, R15 ;  /* 0x00000014230f7223 */ /* 0x000fe2000000000f */
[----:B------:R-:W-:Y:S01]  /*5fc0*/  FMUL R19, R33, R19 ;  /* 0x0000001321137220 */ /* 0x000fe20000400000 */
[C---:B------:R-:W-:Y:S01]  /*5fd0*/  FFMA R12, R35.reuse, R21, R12 ;  /* 0x00000015230c7223 */ /* 0x040fe2000000000c */
[C---:B------:R-:W-:Y:S01]  /*5fe0*/  FFMA R13, R35.reuse, R36, R13 ;  /* 0x00000024230d7223 */ /* 0x040fe2000000000d */
[C---:B------:R-:W-:Y:S01]  /*5ff0*/  FFMA R14, R35.reuse, R37, R14 ;  /* 0x00000025230e7223 */ /* 0x040fe2000000000e */
[----:B------:R-:W-:Y:S01]  /*6000*/  FFMA R19, R35, R38, R19 ;  /* 0x0000002623137223 */ /* 0x000fe20000000013 */
[----:B------:R-:W-:Y:S02]  /*6010*/  F2FP.BF16.F32.PACK_AB R46, R5, R4 ;  /* 0x00000004052e723e */ /* 0x000fe400000010ff */
[----:B------:R-:W-:Y:S02]  /*6020*/  F2FP.BF16.F32.PACK_AB R47, R11, R6 ;  /* 0x000000060b2f723e */ /* 0x000fe400000010ff */
[----:B------:R-:W-:Y:S02]  /*6030*/  F2FP.BF16.F32.PACK_AB R84, R9, R8 ;  /* 0x000000080954723e */ /* 0x000fe400000010ff */
[----:B------:R-:W-:Y:S01]  /*6040*/  F2FP.BF16.F32.PACK_AB R85, R15, R10 ;  /* 0x0000000a0f55723e */ /* 0x000fe200000010ff */
[----:B------:R1:W-:Y:S01]  /*6050*/  STSM.16.M88.4 [R78+0x200], R44 ;  /* 0x0002002c4e007844 */ /* 0x0003e20000000200 */
[----:B------:R-:W-:Y:S02]  /*6060*/  F2FP.BF16.F32.PACK_AB R86, R13, R12 ;  /* 0x0000000c0d56723e */ /* 0x000fe400000010ff */
[----:B------:R-:W-:Y:S05]  /*6070*/  F2FP.BF16.F32.PACK_AB R87, R19, R14 ;  /* 0x0000000e1357723e */ /* 0x000fea00000010ff */
[----:B------:R1:W-:Y:S01]  /*6080*/  STSM.16.M88.4 [R77+0x200], R84 ;  /* 0x000200544d007844 */ /* 0x0003e20000000200 */
[----:B------:R-:W-:Y:S01]  /*6090*/  @!PT LDS RZ, [RZ] ;  /* 0x00000000fffff984 */ /* 0x000fe20000000800 */
[----:B------:R-:W-:Y:S01]  /*60a0*/  @!PT LDS RZ, [RZ] ;  /* 0x00000000fffff984 */ /* 0x000fe20000000800 */
[----:B------:R-:W-:Y:S01]  /*60b0*/  @!PT LDS RZ, [RZ] ;  /* 0x00000000fffff984 */ /* 0x000fe20000000800 */
[----:B------:R-:W-:Y:S01]  /*60c0*/  @!PT LDS RZ, [RZ] ;  /* 0x00000000fffff984 */ /* 0x000fe20000000800 */
[----:B------:R2:W-:Y:S07]  /*60d0*/  MEMBAR.ALL.CTA ;  /* 0x0000000000007992 */ /* 0x0005ee0000008000 */
[----:B--2---:R-:W2:Y:S02]  /*60e0*/  FENCE.VIEW.ASYNC.S ;  /* 0x00000000000073c6 */ /* 0x004ea40000000000 */
[----:B--2---:R-:W-:Y:S06]  /*60f0*/  BAR.SYNC.DEFER_BLOCKING 0x1, 0x80 ;  /* 0x0042000000007b1d */ /* 0x004fec0000010000 */
[----:B------:R-:W-:Y:S05]  /*6100*/  @P0 BRA `(.L_x_100) ;  /* 0x0000000000280947 */ /* 0x000fea0003800000 */
[----:B------:R-:W-:Y:S02]  /*6110*/  UIADD3 UR4, UPT, UPT, UR48, 0x200, URZ ;  /* 0x0000020030047890 */ /* 0x000fe4000fffe0ff */
[----:B------:R-:W-:Y:S01]  /*6120*/  UIADD3 UR6, UP0, UPT, UR52, 0x680, URZ ;  /* 0x0000068034067890 */ /* 0x000fe2000ff1e0ff */
[----:B------:R-:W-:Y:S03]  /*6130*/  UMOV UR43, UR36 ;  /* 0x00000024002b7c82 */ /* 0x000fe60008000000 */
[----:B------:R-:W-:Y:S01]  /*6140*/  MOV R66, UR4 ;  /* 0x0000000400427c02 */ /* 0x000fe20008000f00 */
[----:B------:R-:W-:Y:S03]  /*6150*/  UIADD3.X UR7, UPT, UPT, URZ, UR53, URZ, UP0, !UPT ;  /* 0x00000035ff077290 */ /* 0x000fe600087fe4ff */
[----:B------:R-:W-:Y:S11]  /*6160*/  R2UR UR40, R66 ;  /* 0x00000000422872ca */ /* 0x000ff600000e0000 */
[----:B------:R-:W-:Y:S02]  /*6170*/  @!UPT UIADD3 URZ, UPT, UPT, URZ, URZ, URZ ;  /* 0x000000fffffff290 */ /* 0x000fe4000fffe0ff */
[----:B------:R2:W-:Y:S01]  /*6180*/  UTMASTG.3D [UR40], [UR6] ;  /* 0x00000028060073b5 */ /* 0x0005e20008010000 */
[----:B------:R0:W-:Y:S01]  /*6190*/  UTMACMDFLUSH ;  /* 0x00000000000079b7 */ /* 0x0001e20000000000 */
[----:B--2---:R-:W-:Y:S04]  /*61a0*/  DEPBAR.LE SB0, 0x1 ;  /* 0x000080400000791a */ /* 0x004fe80000000000 */
.L_x_100:
[----:B------:R-:W-:Y:S05]  /*61b0*/  BSYNC.RECONVERGENT B0 ;  /* 0x0000000000007941 */ /* 0x000fea0003800200 */
.L_x_99:
[----:B------:R-:W-:Y:S01]  /*61c0*/  BAR.SYNC.DEFER_BLOCKING 0x1, 0x80 ;  /* 0x0042000000007b1d */ /* 0x000fe20000010000 */
[----:B------:R-:W-:Y:S01]  /*61d0*/  ISETP.NE.AND P1, PT, R76, RZ, PT ;  /* 0x000000ff4c00720c */ /* 0x000fe20003f25270 */
[----:B------:R-:W-:Y:S01]  /*61e0*/  UISETP.NE.AND UP0, UPT, UR49, URZ, UPT ;  /* 0x000000ff3100728c */ /* 0x000fe2000bf05270 */
[----:B------:R-:W-:Y:S11]  /*61f0*/  LEA R3, R39, UR48, 0x3 ;  /* 0x0000003027037c11 */ /* 0x000ff6000f8e18ff */
[----:B------:R-:W-:Y:S01]  /*6200*/  @P1 SHF.L.U32 R2, R70, 0x1f, RZ ;  /* 0x0000001f46021819 */ /* 0x000fe200000006ff */
[----:B------:R-:W-:Y:S06]  /*6210*/  BRA.U !UP0, `(.L_x_101) ;  /* 0x0000000108247547 */ /* 0x000fec000b800000 */
[----:B------:R-:W-:Y:S01]  /*6220*/  IMAD.U32 R5, RZ, RZ, UR51 ;  /* 0x00000033ff057e24 */ /* 0x000fe2000f8e00ff */
[----:B------:R-:W-:Y:S01]  /*6230*/  MOV R0, UR37 ;  /* 0x0000002500007c02 */ /* 0x000fe20008000f00 */
[----:B------:R-:W-:Y:S03]  /*6240*/  UIADD3 UR51, UPT, UPT, UR51, 0x1, URZ ;  /* 0x0000000133337890 */ /* 0x000fe6000fffe0ff */
[----:B------:R-:W-:Y:S01]  /*6250*/  @P1 LEA R5, R5, UR48, 0x3 ;  /* 0x0000003005051c11 */ /* 0x000fe2000f8e18ff */
[----:B------:R-:W-:Y:S04]  /*6260*/  UISETP.NE.AND UP0, UPT, UR51, 0x4, UPT ;  /* 0x000000043300788c */ /* 0x000fe8000bf05270 */
[----:B------:R-:W-:Y:S01]  /*6270*/  @P1 VIADD R5, R5, 0x70 ;  /* 0x0000007005051836 */ /* 0x000fe20000000000 */
[----:B------:R-:W-:Y:S04]  /*6280*/  USEL UR51, UR51, URZ, UP0 ;  /* 0x000000ff33337287 */ /* 0x000fe80008000000 */
[----:B------:R-:W-:Y:S04]  /*6290*/  @P1 PRMT R0, R0, 0x654, R5 ;  /* 0x0000065400001816 */ /* 0x000fe80000000005 */
[----:B------:R2:W-:Y:S04]  /*62a0*/  @P1 SYNCS.ARRIVE.TRANS64.RED.A1T0 RZ, [R0+URZ], RZ ;  /* 0x000000ff00ff19a7 */ /* 0x0005e800081004ff */
.L_x_101:
[----:B------:R-:W4:Y:S01]  /*62b0*/  @P1 SYNCS.PHASECHK.TRANS64.TRYWAIT P0, [R3+URZ+0x50], R2 ;  /* 0x00005002030015a7 */ /* 0x000f2200080011ff */
[----:B------:R-:W-:Y:S01]  /*62c0*/  BSSY B1, `(.L_x_102) ;  /* 0x0000013000017945 */ /* 0x000fe20003800000 */
[----:B----4-:R-:W-:Y:S03]  /*62d0*/  @P1 SEL R81, RZ, 0x1, !P0 ;  /* 0x00000001ff511807 */ /* 0x010fe60004000000 */
[----:B------:R-:W-:Y:S05]  /*62e0*/  @!P1 BRA `(.L_x_103) ;  /* 0x0000000000409947 */ /* 0x000fea0003800000 */
[----:B------:R-:W-:Y:S01]  /*62f0*/  ISETP.NE.AND P1, PT, R82, RZ, PT ;  /* 0x000000ff5200720c */ /* 0x000fe20003f25270 */
[----:B------:R-:W-:Y:S01]  /*6300*/  BSSY B0, `(.L_x_104) ;  /* 0x0000009000007945 */ /* 0x000fe20003800000 */
[----:B------:R-:W-:Y:S11]  /*6310*/  ISETP.NE.AND P0, PT, R81, RZ, PT ;  /* 0x000000ff5100720c */ /* 0x000ff60003f05270 */
[----:B------:R-:W-:Y:S05]  /*6320*/  @P1 IMAD R4, R39, 0x1000, R80 ;  /* 0x0000100027041824 */ /* 0x000fea00078e0250 */
[----:B------:R-:W-:Y:S05]  /*6330*/  @P1 IADD3 R2, PT, PT, R4, UR48, RZ ;  /* 0x0000003004021c10 */ /* 0x000fea000fffe0ff */
[----:B------:R-:W-:Y:S01]  /*6340*/  @P1 IMAD.IADD R2, R71, 0x1, R2 ;  /* 0x0000000147021824 */ /* 0x000fe200078e0202 */
[----:B------:R-:W-:Y:S06]  /*6350*/  @P0 BRA `(.L_x_105) ;  /* 0x00000000000c0947 */ /* 0x000fec0003800000 */
[----:B--2---:R-:W-:Y:S04]  /*6360*/  SHF.L.U32 R0, R70, 0x1f, RZ ;  /* 0x0000001f46007819 */ /* 0x004fe800000006ff */
[----:B------:R-:W2:Y:S02]  /*6370*/  SYNCS.PHASECHK.TRANS64.TRYWAIT P0, [R3+URZ+0x50], R0 ;  /* 0x00005000030075a7 */ /* 0x000ea400080011ff */
[----:B--2---:R-:W-:Y:S05]  /*6380*/  @!P0 BRA `(.L_x_106) ;  /* 0x0000002400a88947 */ /* 0x004fea0003800000 */
.L_x_105:
[----:B------:R-:W-:Y:S05]  /*6390*/  BSYNC B0 ;  /* 0x0000000000007941 */ /* 0x000fea0003800000 */
.L_x_104:
[----:B------:R-:W-:Y:S02]  /*63a0*/  ISETP.NE.AND P0, PT, R82, RZ, PT ;  /* 0x000000ff5200720c */ /* 0x000fe40003f05270 */
[----:B------:R-:W-:Y:S11]  /*63b0*/  IADD3 R39, PT, PT, R39, 0x1, RZ ;  /* 0x0000000127277810 */ /* 0x000ff60007ffe0ff */
[----:B------:R-:W-:Y:S05]  /*63c0*/  @P0 WARPSYNC.ALL ;  /* 0x0000000000000948 */ /* 0x000fea0003800000 */
[----:B------:R4:W1:Y:S04]  /*63d0*/  @P0 LDSM.16.M88.4 R40, [R4+UR48+0x200] ;  /* 0x000200300428083b */ /* 0x0008680008000200 */
[----:B------:R4:W1:Y:S02]  /*63e0*/  @P0 LDSM.16.M88.4 R48, [R2+0x200] ;  /* 0x000200000230083b */ /* 0x0008640000000200 */
.L_x_103:
[----:B------:R-:W-:Y:S05]  /*63f0*/  BSYNC B1 ;  /* 0x0000000000017941 */ /* 0x000fea0003800000 */
.L_x_102:
[----:B--2---:R-:W-:Y:S05]  /*6400*/  VIADD R0, R34, 0x20 ;  /* 0x0000002022007836 */ /* 0x004fea0000000000 */
[----:B------:R-:W-:Y:S04]  /*6410*/  SHF.R.U32.HI R0, RZ, 0x15, R0 ;  /* 0x00000015ff007819 */ /* 0x000fe80000011600 */
[----:B------:R-:W-:Y:S11]  /*6420*/  LOP3.LUT P0, RZ, R0, 0x3, R65, 0x48, !PT ;  /* 0x0000000300ff7812 */ /* 0x000ff60007804841 */
[----:B------:R-:W-:Y:S02]  /*6430*/  @!UPT UIADD3 URZ, UPT, UPT, URZ, URZ, URZ ;  /* 0x000000fffffff290 */ /* 0x000fe4000fffe0ff */
[----:B------:R-:W-:Y:S05]  /*6440*/  @!P0 BRA `(.L_x_107) ;  /* 0x0000000000408947 */ /* 0x000fea0003800000 */
[----:B------:R-:W2:Y:S01]  /*6450*/  LDCU.64 UR8, c[0x4][0x70] ;  /* 0x01000e00ff0877ac */ /* 0x000ea20008000a00 */
[----:B------:R-:W-:Y:S01]  /*6460*/  MOV R3, 0x0 ;  /* 0x0000000000037802 */ /* 0x000fe20000000f00 */
[----:B------:R-:W-:Y:S02]  /*6470*/  HFMA2 R12, -RZ, RZ, 0, 5.9604644775390625e-08 ;  /* 0x00000001ff0c7431 */ /* 0x000fe400000001ff */
[----:B------:R-:W-:Y:S02]  /*6480*/  IMAD.MOV.U32 R8, RZ, RZ, 0x192 ;  /* 0x00000192ff087424 */ /* 0x000fe400078e00ff */
[----:B------:R-:W-:Y:S01]  /*6490*/  IMAD.MOV.U32 R13, RZ, RZ, RZ ;  /* 0x000000ffff0d7224 */ /* 0x000fe200078e00ff */
[----:B------:R-:W5:Y:S01]  /*64a0*/  LDCU.64 UR6, c[0x4][0x78] ;  /* 0x01000f00ff0677ac */ /* 0x000f620008000a00 */
[----:B----4-:R-:W4:Y:S01]  /*64b0*/  LDC.64 R2, c[0x4][R3] ;  /* 0x0100000003027b82 */ /* 0x010f220000000a00 */
[----:B------:R-:W3:Y:S01]  /*64c0*/  LDCU.64 UR4, c[0x4][0x10] ;  /* 0x01000200ff0477ac */ /* 0x000ee20008000a00 */
[----:B--2---:R-:W-:Y:S01]  /*64d0*/  MOV R5, UR9 ;  /* 0x0000000900057c02 */ /* 0x004fe20008000f00 */
[----:B------:R-:W-:Y:S01]  /*64e0*/  IMAD.U32 R4, RZ, RZ, UR8 ;  /* 0x00000008ff047e24 */ /* 0x000fe2000f8e00ff */
[----:B-----5:R-:W-:Y:S01]  /*64f0*/  MOV R7, UR7 ;  /* 0x0000000700077c02 */ /* 0x020fe20008000f00 */
[----:B------:R-:W-:Y:S01]  /*6500*/  IMAD.U32 R6, RZ, RZ, UR6 ;  /* 0x00000006ff067e24 */ /* 0x000fe2000f8e00ff */
[----:B---3--:R-:W-:Y:S01]  /*6510*/  MOV R11, UR5 ;  /* 0x00000005000b7c02 */ /* 0x008fe20008000f00 */
[----:B------:R-:W-:Y:S02]  /*6520*/  IMAD.U32 R10, RZ, RZ, UR4 ;  /* 0x00000004ff0a7e24 */ /* 0x000fe4000f8e00ff */
[----:B------:R-:W-:Y:S07]  /*6530*/  LEPC R20, `(.L_x_107) ;  /* 0x000000001014794e */ /* 0x000fee0000000000 */
[----:B-1--4-:R-:W-:Y:S05]  /*6540*/  CALL.ABS.NOINC R2 ;  /* 0x0000000002007343 */ /* 0x012fea0003c00000 */
.L_x_107:
[----:B-1----:R-:W-:Y:S01]  /*6550*/  SHF.L.U32 R20, R40, 0x10, RZ ;  /* 0x0000001028147819 */ /* 0x002fe200000006ff */
[----:B------:R-:W-:Y:S05]  /*6560*/  WARPSYNC.ALL ;  /* 0x0000000000007948 */ /* 0x000fea0003800000 */
[----:B------:R-:W-:Y:S01]  /*6570*/  R2UR UR4, R34 ;  /* 0x00000000220472ca */ /* 0x000fe200000e0000 */
[----:B------:R-:W-:Y:S01]  /*6580*/  BSSY.RECONVERGENT B0, `(.L_x_108) ;  /* 0x0000055000007945 */ /* 0x000fe20003800200 */
[----:B------:R-:W-:Y:S02]  /*6590*/  LOP3.LUT R21, R40, 0xffff0000, RZ, 0xc0, !PT ;  /* 0xffff000028157812 */ /* 0x000fe400078ec0ff */
[----:B------:R-:W-:Y:S02]  /*65a0*/  LOP3.LUT R36, R41, 0xffff0000, RZ, 0xc0, !PT ;  /* 0xffff000029247812 */ /* 0x000fe400078ec0ff */
[----:B------:R-:W-:Y:S02]  /*65b0*/  SHF.L.U32 R37, R48, 0x10, RZ ;  /* 0x0000001030257819 */ /* 0x000fe400000006ff */
[----:B------:R-:W-:Y:S02]  /*65c0*/  ISETP.NE.AND P6, PT, R76, RZ, PT ;  /* 0x000000ff4c00720c */ /* 0x000fe40003fc5270 */
[----:B------:R-:W-:Y:S02]  /*65d0*/  ISETP.NE.AND P0, PT, R72, RZ, PT ;  /* 0x000000ff4800720c */ /* 0x000fe40003f05270 */
[----:B------:R-:W-:Y:S01]  /*65e0*/  MOV R38, UR51 ;  /* 0x0000003300267c02 */ /* 0x000fe20008000f00 */
[----:B----4-:R-:W1:Y:S01]  /*65f0*/  LDTM.16dp256bit.x4 R4, tmem[UR4+0x20] ;  /* 0x00002004000479ee */ /* 0x010e620008120000 */
[----:B------:R-:W-:Y:S07]  /*6600*/  MOV R83, UR37 ;  /* 0x0000002500537c02 */ /* 0x000fee0008000f00 */
[----:B------:R-:W-:Y:S02]  /*6610*/  @P6 LEA R38, R38, UR48, 0x3 ;  /* 0x0000003026266c11 */ /* 0x000fe4000f8e18ff */
[----:B------:R-:W-:Y:S02]  /*6620*/  @P6 SHF.L.U32 R88, R70, 0x1f, RZ ;  /* 0x0000001f46586819 */ /* 0x000fe400000006ff */
[----:B------:R-:W-:Y:S04]  /*6630*/  @P6 IADD3 R38, PT, PT, R38, 0x70, RZ ;  /* 0x0000007026266810 */ /* 0x000fe80007ffe0ff */
[----:B------:R-:W-:Y:S02]  /*6640*/  @P6 PRMT R38, R83, 0x654, R38 ;  /* 0x0000065453266816 */ /* 0x000fe40000000026 */
[----:B------:R-:W-:Y:S01]  /*6650*/  LEA R83, R39, UR48, 0x3 ;  /* 0x0000003027537c11 */ /* 0x000fe2000f8e18ff */
[C---:B-1----:R-:W-:Y:S01]  /*6660*/  FMUL R0, R33.reuse, R4 ;  /* 0x0000000421007220 */ /* 0x042fe20000400000 */
[C---:B------:R-:W-:Y:S01]  /*6670*/  FMUL R2, R33.reuse, R5 ;  /* 0x0000000521027220 */ /* 0x040fe20000400000 */
[C---:B------:R-:W-:Y:S01]  /*6680*/  FMUL R3, R33.reuse, R6 ;  /* 0x0000000621037220 */ /* 0x040fe20000400000 */
[----:B------:R-:W-:Y:S01]  /*6690*/  FMUL R7, R33, R7 ;  /* 0x0000000721077220 */ /* 0x000fe20000400000 */
[----:B------:R-:W-:Y:S01]  /*66a0*/  FFMA R0, R35, R20, R0 ;  /* 0x0000001423007223 */ /* 0x000fe20000000000 */
[----:B------:R-:W-:Y:S01]  /*66b0*/  SHF.L.U32 R20, R41, 0x10, RZ ;  /* 0x0000001029147819 */ /* 0x000fe200000006ff */
[----:B------:R-:W-:Y:S01]  /*66c0*/  FFMA R2, R35, R21, R2 ;  /* 0x0000001523027223 */ /* 0x000fe20000000002 */
[----:B------:R-:W-:Y:S01]  /*66d0*/  SHF.L.U32 R21, R43, 0x10, RZ ;  /* 0x000000102b157819 */ /* 0x000fe200000006ff */
[C---:B------:R-:W-:Y:S01]  /*66e0*/  FMUL R4, R33.reuse, R8 ;  /* 0x0000000821047220 */ /* 0x040fe20000400000 */
[----:B------:R-:W-:Y:S01]  /*66f0*/  FMUL R5, R33, R9 ;  /* 0x0000000921057220 */ /* 0x000fe20000400000 */
[C---:B------:R-:W-:Y:S01]  /*6700*/  FFMA R3, R35.reuse, R20, R3 ;  /* 0x0000001423037223 */ /* 0x040fe20000000003 */
[----:B------:R-:W-:Y:S01]  /*6710*/  SHF.L.U32 R20, R42, 0x10, RZ ;  /* 0x000000102a147819 */ /* 0x000fe200000006ff */
[----:B------:R-:W-:Y:S01]  /*6720*/  FFMA R7, R35, R36, R7 ;  /* 0x0000002423077223 */ /* 0x000fe20000000007 */
[----:B------:R-:W-:Y:S01]  /*6730*/  LOP3.LUT R36, R43, 0xffff0000, RZ, 0xc0, !PT ;  /* 0xffff00002b247812 */ /* 0x000fe200078ec0ff */
[----:B------:R-:W-:Y:S01]  /*6740*/  FMUL R6, R33, R10 ;  /* 0x0000000a21067220 */ /* 0x000fe20000400000 */
[----:B------:R-:W-:Y:S01]  /*6750*/  F2FP.BF16.F32.PACK_AB R44, R2, R0 ;  /* 0x00000000022c723e */ /* 0x000fe200000010ff */
[----:B------:R-:W-:Y:S01]  /*6760*/  FFMA R4, R35, R20, R4 ;  /* 0x0000001423047223 */ /* 0x000fe20000000004 */
[----:B------:R-:W-:Y:S01]  /*6770*/  LOP3.LUT R20, R42, 0xffff0000, RZ, 0xc0, !PT ;  /* 0xffff00002a147812 */ /* 0x000fe200078ec0ff */
[----:B------:R-:W-:Y:S01]  /*6780*/  FMUL R11, R33, R11 ;  /* 0x0000000b210b7220 */ /* 0x000fe20000400000 */
[----:B------:R-:W-:Y:S01]  /*6790*/  F2FP.BF16.F32.PACK_AB R45, R7, R3 ;  /* 0x00000003072d723e */ /* 0x000fe200000010ff */
[C---:B------:R-:W-:Y:S01]  /*67a0*/  FMUL R8, R33.reuse, R12 ;  /* 0x0000000c21087220 */ /* 0x040fe20000400000 */
[----:B------:R-:W-:Y:S01]  /*67b0*/  FMUL R9, R33, R13 ;  /* 0x0000000d21097220 */ /* 0x000fe20000400000 */
[C---:B------:R-:W-:Y:S01]  /*67c0*/  FFMA R5, R35.reuse, R20, R5 ;  /* 0x0000001423057223 */ /* 0x040fe20000000005 */
[----:B------:R-:W-:Y:S01]  /*67d0*/  LOP3.LUT R20, R48, 0xffff0000, RZ, 0xc0, !PT ;  /* 0xffff000030147812 */ /* 0x000fe200078ec0ff */
[----:B------:R-:W-:Y:S01]  /*67e0*/  FFMA R6, R35, R21, R6 ;  /* 0x0000001523067223 */ /* 0x000fe20000000006 */
[----:B------:R-:W-:Y:S01]  /*67f0*/  SHF.L.U32 R21, R49, 0x10, RZ ;  /* 0x0000001031157819 */ /* 0x000fe200000006ff */
[----:B------:R-:W-:Y:S01]  /*6800*/  FFMA R11, R35, R36, R11 ;  /* 0x00000024230b7223 */ /* 0x000fe2000000000b */
[----:B------:R-:W-:Y:S01]  /*6810*/  LOP3.LUT R36, R51, 0xffff0000, RZ, 0xc0, !PT ;  /* 0xffff000033247812 */ /* 0x000fe200078ec0ff */
[C---:B------:R-:W-:Y:S01]  /*6820*/  FFMA R8, R35.reuse, R37, R8 ;  /* 0x0000002523087223 */ /* 0x040fe20000000008 */
[----:B------:R-:W-:Y:S01]  /*6830*/  FFMA R9, R35, R20, R9 ;  /* 0x0000001423097223 */ /* 0x000fe20000000009 */
[----:B------:R-:W-:Y:S01]  /*6840*/  FMUL R10, R33, R14 ;  /* 0x0000000e210a7220 */ /* 0x000fe20000400000 */
[----:B------:R-:W-:Y:S01]  /*6850*/  LOP3.LUT R20, R49, 0xffff0000, RZ, 0xc0, !PT ;  /* 0xffff000031147812 */ /* 0x000fe200078ec0ff */
[C---:B------:R-:W-:Y:S01]  /*6860*/  FMUL R15, R33.reuse, R15 ;  /* 0x0000000f210f7220 */ /* 0x040fe20000400000 */
[----:B------:R-:W-:Y:S01]  /*6870*/  FMUL R12, R33, R16 ;  /* 0x00000010210c7220 */ /* 0x000fe20000400000 */
[C---:B------:R-:W-:Y:S01]  /*6880*/  FFMA R10, R35.reuse, R21, R10 ;  /* 0x00000015230a7223 */ /* 0x040fe2000000000a */
[C---:B------:R-:W-:Y:S01]  /*6890*/  SHF.L.U32 R21, R50.reuse, 0x10, RZ ;  /* 0x0000001032157819 */ /* 0x040fe200000006ff */
[----:B------:R-:W-:Y:S01]  /*68a0*/  FFMA R15, R35, R20, R15 ;  /* 0x00000014230f7223 */ /* 0x000fe2000000000f */
[----:B------:R-:W-:Y:S01]  /*68b0*/  LOP3.LUT R20, R50, 0xffff0000, RZ, 0xc0, !PT ;  /* 0xffff000032147812 */ /* 0x000fe200078ec0ff */
[----:B------:R-:W-:Y:S01]  /*68c0*/  FMUL R13, R33, R17 ;  /* 0x00000011210d7220 */ /* 0x000fe20000400000 */
[----:B------:R-:W-:Y:S01]  /*68d0*/  SHF.L.U32 R37, R51, 0x10, RZ ;  /* 0x0000001033257819 */ /* 0x000fe200000006ff */
[C---:B------:R-:W-:Y:S01]  /*68e0*/  FMUL R14, R33.reuse, R18 ;  /* 0x00000012210e7220 */ /* 0x040fe20000400000 */
        /* <DEDUP_REMOVED lines=21> */
[----:B------:R-:W-:Y:S02]  /*6a40*/  UIADD3 UR8, UP0, UPT, UR52, 0x680, URZ ;  /* 0x0000068034087890 */ /* 0x000fe4000ff1e0ff */
[----:B------:R-:W-:Y:S02]  /*6a50*/  UIADD3 UR5, UPT, UPT, UR41, 0x20, URZ ;  /* 0x0000002029057890 */ /* 0x000fe4000fffe0ff */
[----:B------:R-:W-:Y:S02]  /*6a60*/  UIADD3 UR4, UPT, UPT, UR48, 0x1200, URZ ;  /* 0x0000120030047890 */ /* 0x000fe4000fffe0ff */
[----:B------:R-:W-:Y:S01]  /*6a70*/  UIADD3.X UR9, UPT, UPT, URZ, UR53, URZ, UP0, !UPT ;  /* 0x00000035ff097290 */ /* 0x000fe200087fe4ff */
[----:B------:R-:W-:Y:S01]  /*6a80*/  UMOV UR6, UR42 ;  /* 0x0000002a00067c82 */ /* 0x000fe20008000000 */
[----:B------:R-:W-:Y:S07]  /*6a90*/  UMOV UR7, UR36 ;  /* 0x0000002400077c82 */ /* 0x000fee0008000000 */
[----:B------:R2:W-:Y:S01]  /*6aa0*/  UTMASTG.3D [UR4], [UR8] ;  /* 0x00000004080073b5 */ /* 0x0005e20008010000 */
[----:B------:R0:W-:Y:S01]  /*6ab0*/  UTMACMDFLUSH ;  /* 0x00000000000079b7 */ /* 0x0001e20000000000 */
[----:B--2---:R-:W-:Y:S04]  /*6ac0*/  DEPBAR.LE SB0, 0x1 ;  /* 0x000080400000791a */ /* 0x004fe80000000000 */
.L_x_109:
[----:B------:R-:W-:Y:S05]  /*6ad0*/  BSYNC.RECONVERGENT B0 ;  /* 0x0000000000007941 */ /* 0x000fea0003800200 */
.L_x_108:
[----:B------:R-:W-:Y:S01]  /*6ae0*/  BAR.SYNC.DEFER_BLOCKING 0x1, 0x80 ;  /* 0x0042000000007b1d */ /* 0x000fe20000010000 */
[----:B------:R-:W-:Y:S04]  /*6af0*/  UIADD3 UR40, UPT, UPT, UR51, 0x1, URZ ;  /* 0x0000000133287890 */ /* 0x000fe8000fffe0ff */
[----:B------:R-:W-:Y:S04]  /*6b00*/  UISETP.NE.AND UP0, UPT, UR40, 0x4, UPT ;  /* 0x000000042800788c */ /* 0x000fe8000bf05270 */
[----:B------:R-:W-:Y:S01]  /*6b10*/  USEL UR40, UR40, URZ, UP0 ;  /* 0x000000ff28287287 */ /* 0x000fe20008000000 */
[----:B------:R2:W-:Y:S01]  /*6b20*/  @P6 SYNCS.ARRIVE.TRANS64.RED.A1T0 RZ, [R38+URZ], RZ ;  /* 0x000000ff26ff69a7 */ /* 0x0005e200081004ff */
[----:B------:R-:W-:Y:S01]  /*6b30*/  BSSY B1, `(.L_x_110) ;  /* 0x0000014000017945 */ /* 0x000fe20003800000 */
[----:B------:R-:W4:Y:S02]  /*6b40*/  @P6 SYNCS.PHASECHK.TRANS64.TRYWAIT P0, [R83+URZ+0x50], R88 ;  /* 0x00005058530065a7 */ /* 0x000f2400080011ff */
[----:B----4-:R-:W-:Y:S01]  /*6b50*/  @P6 SEL R81, RZ, 0x1, !P0 ;  /* 0x00000001ff516807 */ /* 0x010fe20004000000 */
[----:B--2---:R-:W-:Y:S06]  /*6b60*/  @!P6 BRA `(.L_x_111) ;  /* 0x000000000040e947 */ /* 0x004fec0003800000 */
[----:B------:R-:W-:Y:S01]  /*6b70*/  ISETP.NE.AND P1, PT, R82, RZ, PT ;  /* 0x000000ff5200720c */ /* 0x000fe20003f25270 */
[----:B------:R-:W-:Y:S01]  /*6b80*/  BSSY B0, `(.L_x_112) ;  /* 0x0000009000007945 */ /* 0x000fe20003800000 */
[----:B------:R-:W-:Y:S11]  /*6b90*/  ISETP.NE.AND P0, PT, R81, RZ, PT ;  /* 0x000000ff5100720c */ /* 0x000ff60003f05270 */
[----:B------:R-:W-:Y:S05]  /*6ba0*/  @P1 IMAD R2, R39, 0x1000, R80 ;  /* 0x0000100027021824 */ /* 0x000fea00078e0250 */
[----:B------:R-:W-:Y:S05]  /*6bb0*/  @P1 IADD3 R0, PT, PT, R2, UR48, RZ ;  /* 0x0000003002001c10 */ /* 0x000fea000fffe0ff */
[----:B------:R-:W-:Y:S01]  /*6bc0*/  @P1 IMAD.IADD R0, R71, 0x1, R0 ;  /* 0x0000000147001824 */ /* 0x000fe200078e0200 */
[----:B------:R-:W-:Y:S06]  /*6bd0*/  @P0 BRA `(.L_x_113) ;  /* 0x00000000000c0947 */ /* 0x000fec0003800000 */
[----:B------:R-:W-:Y:S04]  /*6be0*/  SHF.L.U32 R4, R70, 0x1f, RZ ;  /* 0x0000001f46047819 */ /* 0x000fe800000006ff */
[----:B------:R-:W2:Y:S02]  /*6bf0*/  SYNCS.PHASECHK.TRANS64.TRYWAIT P0, [R83+URZ+0x50], R4 ;  /* 0x00005004530075a7 */ /* 0x000ea400080011ff */
[----:B--2---:R-:W-:Y:S05]  /*6c00*/  @!P0 BRA `(.L_x_114) ;  /* 0x0000001c009c8947 */ /* 0x004fea0003800000 */
.L_x_113:
[----:B------:R-:W-:Y:S05]  /*6c10*/  BSYNC B0 ;  /* 0x0000000000007941 */ /* 0x000fea0003800000 */
.L_x_112:
[----:B------:R-:W-:Y:S02]  /*6c20*/  ISETP.NE.AND P0, PT, R82, RZ, PT ;  /* 0x000000ff5200720c */ /* 0x000fe40003f05270 */
[----:B------:R-:W-:Y:S11]  /*6c30*/  IADD3 R39, PT, PT, R39, 0x1, RZ ;  /* 0x0000000127277810 */ /* 0x000ff60007ffe0ff */
[----:B------:R-:W-:Y:S05]  /*6c40*/  @P0 WARPSYNC.ALL ;  /* 0x0000000000000948 */ /* 0x000fea0003800000 */
[----:B------:R4:W1:Y:S04]  /*6c50*/  @P0 LDSM.16.M88.4 R40, [R2+UR48+0x200] ;  /* 0x000200300228083b */ /* 0x0008680008000200 */
[----:B------:R4:W1:Y:S02]  /*6c60*/  @P0 LDSM.16.M88.4 R48, [R0+0x200] ;  /* 0x000200000030083b */ /* 0x0008640000000200 */
.L_x_111:
[----:B------:R-:W-:Y:S05]  /*6c70*/  BSYNC B1 ;  /* 0x0000000000017941 */ /* 0x000fea0003800000 */
.L_x_110:
[----:B----4-:R-:W-:Y:S05]  /*6c80*/  VIADD R0, R34, 0x40 ;  /* 0x0000004022007836 */ /* 0x010fea0000000000 */
[----:B------:R-:W-:Y:S04]  /*6c90*/  SHF.R.U32.HI R0, RZ, 0x15, R0 ;  /* 0x00000015ff007819 */ /* 0x000fe80000011600 */
[----:B------:R-:W-:Y:S11]  /*6ca0*/  LOP3.LUT P0, RZ, R0, 0x3, R65, 0x48, !PT ;  /* 0x0000000300ff7812 */ /* 0x000ff60007804841 */
[----:B------:R-:W-:Y:S02]  /*6cb0*/  @!UPT UIADD3 URZ, UPT, UPT, URZ, URZ, URZ ;  /* 0x000000fffffff290 */ /* 0x000fe4000fffe0ff */
        /* <DEDUP_REMOVED lines=8> */
[----:B------:R-:W3:Y:S01]  /*6d40*/  LDCU.64 UR4, c[0x4][0x10] ;  /* 0x01000200ff0477ac */ /* 0x000ee20008000a00 */
[----:B----4-:R-:W-:Y:S01]  /*6d50*/  MOV R5, UR9 ;  /* 0x0000000900057c02 */ /* 0x010fe20008000f00 */
[----:B--2---:R-:W-:Y:S01]  /*6d60*/  IMAD.U32 R4, RZ, RZ, UR8 ;  /* 0x00000008ff047e24 */ /* 0x004fe2000f8e00ff */
[----:B-----5:R-:W-:Y:S01]  /*6d70*/  MOV R7, UR7 ;  /* 0x0000000700077c02 */ /* 0x020fe20008000f00 */
[----:B------:R-:W-:Y:S01]  /*6d80*/  IMAD.U32 R6, RZ, RZ, UR6 ;  /* 0x00000006ff067e24 */ /* 0x000fe2000f8e00ff */
[----:B---3--:R-:W-:Y:S01]  /*6d90*/  MOV R11, UR5 ;  /* 0x00000005000b7c02 */ /* 0x008fe20008000f00 */
[----:B------:R-:W-:Y:S02]  /*6da0*/  IMAD.U32 R10, RZ, RZ, UR4 ;  /* 0x00000004ff0a7e24 */ /* 0x000fe4000f8e00ff */
[----:B------:R-:W-:Y:S07]  /*6db0*/  LEPC R20, `(.L_x_115) ;  /* 0x000000001014794e */ /* 0x000fee0000000000 */
[----:B-1----:R-:W-:Y:S05]  /*6dc0*/  CALL.ABS.NOINC R2 ;  /* 0x0000000002007343 */ /* 0x002fea0003c00000 */
.L_x_115:
        /* <DEDUP_REMOVED lines=10> */
[----:B--2---:R-:W1:Y:S01]  /*6e70*/  LDTM.16dp256bit.x4 R4, tmem[UR4+0x40] ;  /* 0x00004004000479ee */ /* 0x004e620008120000 */
[----:B------:R-:W-:Y:S02]  /*6e80*/  MOV R83, UR37 ;  /* 0x0000002500537c02 */ /* 0x000fe40008000f00 */
[----:B------:R-:W-:Y:S05]  /*6e90*/  LEA R88, R39, UR48, 0x3 ;  /* 0x0000003027587c11 */ /* 0x000fea000f8e18ff */
[----:B------:R-:W-:Y:S04]  /*6ea0*/  @P6 LEA R38, R38, UR48, 0x3 ;  /* 0x0000003026266c11 */ /* 0x000fe8000f8e18ff */
[----:B------:R-:W-:Y:S04]  /*6eb0*/  @P6 IADD3 R38, PT, PT, R38, 0x70, RZ ;  /* 0x0000007026266810 */ /* 0x000fe80007ffe0ff */
[----:B------:R-:W-:Y:S02]  /*6ec0*/  @P6 PRMT R38, R83, 0x654, R38 ;  /* 0x0000065453266816 */ /* 0x000fe40000000026 */
[----:B------:R-:W-:Y:S01]  /*6ed0*/  @P6 SHF.L.U32 R83, R70, 0x1f, RZ ;  /* 0x0000001f46536819 */ /* 0x000fe200000006ff */
        /* <DEDUP_REMOVED lines=71> */
.L_x_117:
[----:B------:R-:W-:Y:S05]  /*7350*/  BSYNC.RECONVERGENT B0 ;  /* 0x0000000000007941 */ /* 0x000fea0003800200 */
.L_x_116:
        /* <DEDUP_REMOVED lines=19> */
.L_x_121:
[----:B------:R-:W-:Y:S05]  /*7490*/  BSYNC B0 ;  /* 0x0000000000007941 */ /* 0x000fea0003800000 */
.L_x_120:
[----:B------:R-:W-:Y:S11]  /*74a0*/  ISETP.NE.AND P0, PT, R82, RZ, PT ;  /* 0x000000ff5200720c */ /* 0x000ff60003f05270 */
[----:B------:R-:W-:Y:S02]  /*74b0*/  @!UPT UIADD3 URZ, UPT, UPT, URZ, URZ, URZ ;  /* 0x000000fffffff290 */ /* 0x000fe4000fffe0ff */
[----:B------:R-:W-:Y:S05]  /*74c0*/  @P0 WARPSYNC.ALL ;  /* 0x0000000000000948 */ /* 0x000fea0003800000 */
[----:B------:R4:W1:Y:S04]  /*74d0*/  @P0 LDSM.16.M88.4 R40, [R39+UR48+0x200] ;  /* 0x000200302728083b */ /* 0x0008680008000200 */
[----:B------:R4:W1:Y:S02]  /*74e0*/  @P0 LDSM.16.M88.4 R48, [R0+0x200] ;  /* 0x000200000030083b */ /* 0x0008640000000200 */
.L_x_119:
[----:B------:R-:W-:Y:S05]  /*74f0*/  BSYNC B1 ;  /* 0x0000000000017941 */ /* 0x000fea0003800000 */
.L_x_118:
[----:B----4-:R-:W-:Y:S05]  /*7500*/  VIADD R0, R34, 0x60 ;  /* 0x0000006022007836 */ /* 0x010fea0000000000 */
[----:B------:R-:W-:Y:S04]  /*7510*/  SHF.R.U32.HI R0, RZ, 0x15, R0 ;  /* 0x00000015ff007819 */ /* 0x000fe80000011600 */
[----:B------:R-:W-:Y:S11]  /*7520*/  LOP3.LUT P0, RZ, R0, 0x3, R65, 0x48, !PT ;  /* 0x0000000300ff7812 */ /* 0x000ff60007804841 */
[----:B------:R-:W-:Y:S02]  /*7530*/  @!UPT UIADD3 URZ, UPT, UPT, URZ, URZ, URZ ;  /* 0x000000fffffff290 */ /* 0x000fe4000fffe0ff */
[----:B------:R-:W-:Y:S05]  /*7540*/  @!P0 BRA `(.L_x_123) ;  /* 0x0000000000408947 */ /* 0x000fea0003800000 */
[----:B------:R-:W4:Y:S01]  /*7550*/  LDCU.64 UR8, c[0x4][0x70] ;  /* 0x01000e00ff0877ac */ /* 0x000f220008000a00 */
[----:B--2---:R-:W-:Y:S01]  /*7560*/  MOV R3, 0x0 ;  /* 0x0000000000037802 */ /* 0x004fe20000000f00 */
[----:B------:R-:W-:Y:S02]  /*7570*/  HFMA2 R12, -RZ, RZ, 0, 5.9604644775390625e-08 ;  /* 0x00000001ff0c7431 */ /* 0x000fe400000001ff */
[----:B------:R-:W-:Y:S02]  /*7580*/  IMAD.MOV.U32 R8, RZ, RZ, 0x192 ;  /* 0x00000192ff087424 */ /* 0x000fe400078e00ff */
[----:B------:R-:W-:Y:S01]  /*7590*/  IMAD.MOV.U32 R13, RZ, RZ, RZ ;  /* 0x000000ffff0d7224 */ /* 0x000fe200078e00ff */
[----:B------:R-:W2:Y:S01]  /*75a0*/  LDCU.64 UR6, c[0x4][0x78] ;  /* 0x01000f00ff0677ac */ /* 0x000ea20008000a00 */
[----:B------:R-:W1:Y:S01]  /*75b0*/  LDC.64 R2, c[0x4][R3] ;  /* 0x0100000003027b82 */ /* 0x000e620000000a00 */
[----:B------:R-:W5:Y:S01]  /*75c0*/  LDCU.64 UR4, c[0x4][0x10] ;  /* 0x01000200ff0477ac */ /* 0x000f620008000a00 */
[----:B----4-:R-:W-:Y:S01]  /*75d0*/  MOV R5, UR9 ;  /* 0x0000000900057c02 */ /* 0x010fe20008000f00 */
[----:B------:R-:W-:Y:S01]  /*75e0*/  IMAD.U32 R4, RZ, RZ, UR8 ;  /* 0x00000008ff047e24 */ /* 0x000fe2000f8e00ff */
[----:B--2---:R-:W-:Y:S01]  /*75f0*/  MOV R7, UR7 ;  /* 0x0000000700077c02 */ /* 0x004fe20008000f00 */
[----:B------:R-:W-:Y:S01]  /*7600*/  IMAD.U32 R6, RZ, RZ, UR6 ;  /* 0x00000006ff067e24 */ /* 0x000fe2000f8e00ff */
[----:B-----5:R-:W-:Y:S01]  /*7610*/  MOV R11, UR5 ;  /* 0x00000005000b7c02 */ /* 0x020fe20008000f00 */
[----:B------:R-:W-:Y:S02]  /*7620*/  IMAD.U32 R10, RZ, RZ, UR4 ;  /* 0x00000004ff0a7e24 */ /* 0x000fe4000f8e00ff */
[----:B------:R-:W-:Y:S07]  /*7630*/  LEPC R20, `(.L_x_123) ;  /* 0x000000001014794e */ /* 0x000fee0000000000 */
[----:B-1-3--:R-:W-:Y:S05]  /*7640*/  CALL.ABS.NOINC R2 ;  /* 0x0000000002007343 */ /* 0x00afea0003c00000 */
.L_x_123:
[----:B------:R-:W-:Y:S01]  /*7650*/  ISETP.NE.AND P0, PT, R72, RZ, PT ;  /* 0x000000ff4800720c */ /* 0x000fe20003f05270 */
[----:B------:R-:W-:Y:S05]  /*7660*/  WARPSYNC.ALL ;  /* 0x0000000000007948 */ /* 0x000fea0003800000 */
[----:B------:R-:W-:Y:S01]  /*7670*/  R2UR UR4, R34 ;  /* 0x00000000220472ca */ /* 0x000fe200000e0000 */
[----:B------:R-:W-:Y:S01]  /*7680*/  BSSY.RECONVERGENT B0, `(.L_x_124) ;  /* 0x0000052000007945 */ /* 0x000fe20003800200 */
[----:B------:R-:W-:Y:S02]  /*7690*/  R2UR UR5, R79 ;  /* 0x000000004f0572ca */ /* 0x000fe400000e0000 */
[C---:B-1----:R-:W-:Y:S02]  /*76a0*/  SHF.L.U32 R20, R40.reuse, 0x10, RZ ;  /* 0x0000001028147819 */ /* 0x042fe400000006ff */
[----:B------:R-:W-:Y:S02]  /*76b0*/  LOP3.LUT R36, R40, 0xffff0000, RZ, 0xc0, !PT ;  /* 0xffff000028247812 */ /* 0x000fe400078ec0ff */
[C---:B------:R-:W-:Y:S02]  /*76c0*/  SHF.L.U32 R21, R41.reuse, 0x10, RZ ;  /* 0x0000001029157819 */ /* 0x040fe400000006ff */
[----:B------:R-:W-:Y:S02]  /*76d0*/  LOP3.LUT R38, R41, 0xffff0000, RZ, 0xc0, !PT ;  /* 0xffff000029267812 */ /* 0x000fe400078ec0ff */
[C---:B------:R-:W-:Y:S01]  /*76e0*/  SHF.L.U32 R37, R42.reuse, 0x10, RZ ;  /* 0x000000102a257819 */ /* 0x040fe200000006ff */
[----:B------:R-:W1:Y:S01]  /*76f0*/  LDTM.16dp256bit.x4 R4, tmem[UR4+0x60] ;  /* 0x00006004000479ee */ /* 0x000e620008120000 */
[----:B------:R-:W-:Y:S01]  /*7700*/  LOP3.LUT R40, R42, 0xffff0000, RZ, 0xc0, !PT ;  /* 0xffff00002a287812 */ /* 0x000fe200078ec0ff */
[----:B------:R-:W-:Y:S01]  /*7710*/  NOP ;  /* 0x0000000000007918 */ /* 0x000fe20000000000 */
[C---:B------:R-:W-:Y:S01]  /*7720*/  SHF.L.U32 R39, R43.reuse, 0x10, RZ ;  /* 0x000000102b277819 */ /* 0x040fe200000006ff */
[----:B------:R-:W-:Y:S01]  /*7730*/  UIADD3 UR5, UPT, UPT, UR5, 0xe0, URZ ;  /* 0x000000e005057890 */ /* 0x000fe2000fffe0ff */
[----:B------:R-:W-:Y:S02]  /*7740*/  LOP3.LUT R41, R43, 0xffff0000, RZ, 0xc0, !PT ;  /* 0xffff00002b297812 */ /* 0x000fe400078ec0ff */
[C---:B------:R-:W-:Y:S01]  /*7750*/  SHF.L.U32 R42, R48.reuse, 0x10, RZ ;  /* 0x00000010302a7819 */ /* 0x040fe200000006ff */
[----:B------:R-:W-:Y:S01]  /*7760*/  UPRMT UR5, UR37, 0x654, UR5 ;  /* 0x0000065425057896 */ /* 0x000fe20008000005 */
[----:B------:R-:W-:Y:S02]  /*7770*/  LOP3.LUT R43, R48, 0xffff0000, RZ, 0xc0, !PT ;  /* 0xffff0000302b7812 */ /* 0x000fe400078ec0ff */
[C---:B------:R-:W-:Y:S02]  /*7780*/  SHF.L.U32 R44, R49.reuse, 0x10, RZ ;  /* 0x00000010312c7819 */ /* 0x040fe400000006ff */
[----:B------:R-:W-:Y:S02]  /*7790*/  LOP3.LUT R46, R49, 0xffff0000, RZ, 0xc0, !PT ;  /* 0xffff0000312e7812 */ /* 0x000fe400078ec0ff */
[C---:B------:R-:W-:Y:S02]  /*77a0*/  SHF.L.U32 R45, R50.reuse, 0x10, RZ ;  /* 0x00000010322d7819 */ /* 0x040fe400000006ff */
[----:B-1----:R-:W-:Y:S01]  /*77b0*/  SYNCS.ARRIVE.TRANS64.RED.A1T0 RZ, [UR5], RZ ;  /* 0x000000ffffff79a7 */ /* 0x002fe20008100405 */
[----:B------:R-:W-:Y:S02]  /*77c0*/  LOP3.LUT R48, R50, 0xffff0000, RZ, 0xc0, !PT ;  /* 0xffff000032307812 */ /* 0x000fe400078ec0ff */
[C---:B------:R-:W-:Y:S02]  /*77d0*/  SHF.L.U32 R47, R51.reuse, 0x10, RZ ;  /* 0x00000010332f7819 */ /* 0x040fe400000006ff */
[----:B------:R-:W-:Y:S01]  /*77e0*/  LOP3.LUT R50, R51, 0xffff0000, RZ, 0xc0, !PT ;  /* 0xffff000033327812 */ /* 0x000fe200078ec0ff */
[C---:B------:R-:W-:Y:S01]  /*77f0*/  FMUL R4, R33.reuse, R4 ;  /* 0x0000000421047220 */ /* 0x040fe20000400000 */
[C---:B------:R-:W-:Y:S01]  /*7800*/  FMUL R5, R33.reuse, R5 ;  /* 0x0000000521057220 */ /* 0x040fe20000400000 */
[C---:B------:R-:W-:Y:S01]  /*7810*/  FMUL R6, R33.reuse, R6 ;  /* 0x0000000621067220 */ /* 0x040fe20000400000 */
[----:B------:R-:W-:Y:S01]  /*7820*/  FMUL R7, R33, R7 ;  /* 0x0000000721077220 */ /* 0x000fe20000400000 */
[C---:B------:R-:W-:Y:S01]  /*7830*/  FFMA R4, R35.reuse, R20, R4 ;  /* 0x0000001423047223 */ /* 0x040fe20000000004 */
[C---:B------:R-:W-:Y:S01]  /*7840*/  FFMA R5, R35.reuse, R36, R5 ;  /* 0x0000002423057223 */ /* 0x040fe20000000005 */
[C---:B------:R-:W-:Y:S01]  /*7850*/  FFMA R6, R35.reuse, R21, R6 ;  /* 0x0000001523067223 */ /* 0x040fe20000000006 */
[----:B------:R-:W-:Y:S01]  /*7860*/  FFMA R7, R35, R38, R7 ;  /* 0x0000002623077223 */ /* 0x000fe20000000007 */
[C---:B------:R-:W-:Y:S01]  /*7870*/  FMUL R8, R33.reuse, R8 ;  /* 0x0000000821087220 */ /* 0x040fe20000400000 */
[----:B------:R-:W-:Y:S01]  /*7880*/  FMUL R9, R33, R9 ;  /* 0x0000000921097220 */ /* 0x000fe20000400000 */
[----:B---3--:R-:W-:Y:S01]  /*7890*/  F2FP.BF16.F32.PACK_AB R80, R5, R4 ;  /* 0x000000040550723e */ /* 0x008fe200000010ff */
[----:B------:R-:W-:Y:S01]  /*78a0*/  FMUL R0, R33, R10 ;  /* 0x0000000a21007220 */ /* 0x000fe20000400000 */
[----:B------:R-:W-:Y:S01]  /*78b0*/  F2FP.BF16.F32.PACK_AB R81, R7, R6 ;  /* 0x000000060751723e */ /* 0x000fe200000010ff */
[C---:B------:R-:W-:Y:S01]  /*78c0*/  FFMA R8, R35.reuse, R37, R8 ;  /* 0x0000002523087223 */ /* 0x040fe20000000008 */
[----:B------:R-:W-:Y:S01]  /*78d0*/  FFMA R9, R35, R40, R9 ;  /* 0x0000002823097223 */ /* 0x000fe20000000009 */
[C---:B------:R-:W-:Y:S01]  /*78e0*/  FMUL R2, R33.reuse, R11 ;  /* 0x0000000b21027220 */ /* 0x040fe20000400000 */
[C---:B--2---:R-:W-:Y:S01]  /*78f0*/  FMUL R3, R33.reuse, R12 ;  /* 0x0000000c21037220 */ /* 0x044fe20000400000 */
[----:B------:R-:W-:Y:S01]  /*7900*/  FMUL R10, R33, R13 ;  /* 0x0000000d210a7220 */ /* 0x000fe20000400000 */
[----:B------:R-:W-:Y:S01]  /*7910*/  FFMA R0, R35, R39, R0 ;  /* 0x0000002723007223 */ /* 0x000fe20000000000 */
        /* <DEDUP_REMOVED lines=40> */
.L_x_125:
[----:B------:R-:W-:Y:S05]  /*7ba0*/  BSYNC.RECONVERGENT B0 ;  /* 0x0000000000007941 */ /* 0x000fea0003800200 */
.L_x_124:
[----:B------:R-:W-:Y:S01]  /*7bb0*/  BAR.SYNC.DEFER_BLOCKING 0x1, 0x80 ;  /* 0x0042000000007b1d */ /* 0x000fe20000010000 */
[----:B------:R-:W-:Y:S01]  /*7bc0*/  UISETP.NE.AND UP0, UPT, UR49, -0x4, UPT ;  /* 0xfffffffc3100788c */ /* 0x000fe2000bf05270 */
[----:B------:R-:W-:Y:S08]  /*7bd0*/  IADD3 R0, PT, PT, R30, 0x1, RZ ;  /* 0x000000011e007810 */ /* 0x000ff00007ffe0ff */
[----:B------:R-:W-:Y:S05]  /*7be0*/  BRA.U !UP0, `(.L_x_126) ;  /* 0x0000000108287547 */ /* 0x000fea000b800000 */
[----:B------:R-:W-:Y:S01]  /*7bf0*/  ISETP.NE.AND P0, PT, R76, RZ, PT ;  /* 0x000000ff4c00720c */ /* 0x000fe20003f05270 */
[----:B------:R-:W-:Y:S01]  /*7c00*/  IMAD.U32 R3, RZ, RZ, UR51 ;  /* 0x00000033ff037e24 */ /* 0x000fe2000f8e00ff */
[----:B------:R-:W-:Y:S01]  /*7c10*/  UIADD3 UR51, UPT, UPT, UR51, 0x1, URZ ;  /* 0x0000000133337890 */ /* 0x000fe2000fffe0ff */
[----:B------:R-:W-:Y:S03]  /*7c20*/  IMAD.U32 R2, RZ, RZ, UR37 ;  /* 0x00000025ff027e24 */ /* 0x000fe6000f8e00ff */
[----:B------:R-:W-:Y:S04]  /*7c30*/  UISETP.NE.AND UP0, UPT, UR51, 0x4, UPT ;  /* 0x000000043300788c */ /* 0x000fe8000bf05270 */
[----:B------:R-:W-:Y:S03]  /*7c40*/  USEL UR51, UR51, URZ, UP0 ;  /* 0x000000ff33337287 */ /* 0x000fe60008000000 */
[----:B------:R-:W-:Y:S05]  /*7c50*/  @P0 LEA R3, R3, UR48, 0x3 ;  /* 0x0000003003030c11 */ /* 0x000fea000f8e18ff */
[----:B------:R-:W-:Y:S05]  /*7c60*/  @P0 VIADD R3, R3, 0x70 ;  /* 0x0000007003030836 */ /* 0x000fea0000000000 */
[----:B------:R-:W-:Y:S04]  /*7c70*/  @P0 PRMT R2, R2, 0x654, R3 ;  /* 0x0000065402020816 */ /* 0x000fe80000000003 */
[----:B------:R2:W-:Y:S03]  /*7c80*/  @P0 SYNCS.ARRIVE.TRANS64.RED.A1T0 RZ, [R2+URZ], RZ ;  /* 0x000000ff02ff09a7 */ /* 0x0005e600081004ff */
.L_x_126:
[----:B------:R-:W-:Y:S01]  /*7c90*/  ISETP.NE.AND P2, PT, R73, RZ, PT ;  /* 0x000000ff4900720c */ /* 0x000fe20003f45270 */
[----:B------:R-:W-:Y:S01]  /*7ca0*/  UIADD3 UR49, UPT, UPT, UR49, 0x4, URZ ;  /* 0x0000000431317890 */ /* 0x000fe2000fffe0ff */
[----:B------:R-:W-:Y:S01]  /*7cb0*/  ISETP.NE.AND P0, PT, R75, 0x2, PT ;  /* 0x000000024b00780c */ /* 0x000fe20003f05270 */
[----:B------:R-:W-:Y:S01]  /*7cc0*/  IMAD.IADD R20, R29, 0x1, R58 ;  /* 0x000000011d147824 */ /* 0x000fe200078e023a */
[----:B------:R-:W-:Y:S01]  /*7cd0*/  ISETP.NE.AND P1, PT, R0, 0x4, PT ;  /* 0x000000040000780c */ /* 0x000fe20003f25270 */
[----:B------:R-:W-:Y:S01]  /*7ce0*/  IMAD.IADD R21, R31, 0x1, R60 ;  /* 0x000000011f157824 */ /* 0x000fe200078e023c */
[----:B------:R-:W-:Y:S02]  /*7cf0*/  SEL R3, RZ, 0x1, P0 ;  /* 0x00000001ff037807 */ /* 0x000fe40000000000 */
[----:B--2---:R-:W-:Y:S02]  /*7d00*/  SEL R2, RZ, 0x1, P1 ;  /* 0x00000001ff027807 */ /* 0x004fe40000800000 */
[----:B------:R-:W-:Y:S02]  /*7d10*/  LOP3.LUT R68, R68, R3, RZ, 0x3c, !PT ;  /* 0x0000000344447212 */ /* 0x000fe400078e3cff */
[----:B------:R-:W-:Y:S02]  /*7d20*/  LOP3.LUT R69, R69, R2, RZ, 0x3c, !PT ;  /* 0x0000000245457212 */ /* 0x000fe400078e3cff */
[----:B------:R-:W-:Y:S02]  /*7d30*/  @P2 R2UR UR36, R67 ;  /* 0x00000000432422ca */ /* 0x000fe400000e0000 */
[----:B------:R-:W-:Y:S02]  /*7d40*/  SEL R75, R75, RZ, P0 ;  /* 0x000000ff4b4b7207 */ /* 0x000fe40000000000 */
[----:B------:R-:W-:Y:S01]  /*7d50*/  SEL R30, R0, RZ, P1 ;  /* 0x000000ff001e7207 */ /* 0x000fe20000800000 */
[----:B------:R-:W-:Y:S10]  /*7d60*/  @P2 BRA `(.L_x_127) ;  /* 0xffffffd000182947 */ /* 0x000ff4000383ffff */
[----:B------:R-:W-:-:S09]  /*7d70*/  UISETP.NE.AND UP0, UPT, UR50, URZ, UPT ;  /* 0x000000ff3200728c */ /* 0x000fd2000bf05270 */
[----:B------:R-:W-:Y:S05]  /*7d80*/  BRA.U !UP0, `(.L_x_128) ;  /* 0x0000000108487547 */ /* 0x000fea000b800000 */
[----:B------:R-:W2:Y:S02]  /*7d90*/  LDCU.64 UR4, c[0x0][0x890] ;  /* 0x00011200ff0477ac */ /* 0x000ea40008000a00 */
[----:B--2---:R-:W-:-:S04]  /*7da0*/  UISETP.NE.U32.AND UP0, UPT, UR4, URZ, UPT ;  /* 0x000000ff0400728c */ /* 0x004fc8000bf05070 */
[----:B------:R-:W-:-:S09]  /*7db0*/  UISETP.NE.AND.EX UP0, UPT, UR5, URZ, UPT, UP0 ;  /* 0x000000ff0500728c */ /* 0x000fd2000bf05300 */
[----:B------:R-:W-:Y:S05]  /*7dc0*/  BRA.U UP0, `(.L_x_129) ;  /* 0x00000001000c7547 */ /* 0x000fea000b800000 */
[----:B------:R-:W-:-:S13]  /*7dd0*/  FSETP.NEU.AND P0, PT, R35, RZ, PT ;  /* 0x000000ff2300720b */ /* 0x000fda0003f0d000 */
[----:B------:R-:W-:Y:S05]  /*7de0*/  @!P0 EXIT ;  /* 0x000000000000894d */ /* 0x000fea0003800000 */
[----:B------:R-:W-:Y:S05]  /*7df0*/  BRA `(.L_x_128) ;  /* 0x00000000002c7947 */ /* 0x000fea0003800000 */
.L_x_129:
[----:B------:R-:W-:Y:S01]  /*7e00*/  ISETP.NE.AND P0, PT, R74, RZ, PT ;  /* 0x000000ff4a00720c */ /* 0x000fe20003f05270 */
[----:B------:R-:W-:-:S12]  /*7e10*/  BSSY.RECONVERGENT B0, `(.L_x_128) ;  /* 0x0000009000007945 */ /* 0x000fd80003800200 */
[----:B------:R-:W-:Y:S05]  /*7e20*/  @P0 BRA `(.L_x_130) ;  /* 0x0000000000140947 */ /* 0x000fea0003800000 */
[----:B------:R-:W2:Y:S02]  /*7e30*/  LDCU.64 UR4, c[0x0][0x888] ;  /* 0x00011100ff0477ac */ /* 0x000ea40008000a00 */
[----:B--2---:R-:W-:-:S04]  /*7e40*/  ISETP.NE.U32.AND P0, PT, RZ, UR4, PT ;  /* 0x00000004ff007c0c */ /* 0x004fc8000bf05070 */
[----:B------:R-:W-:-:S13]  /*7e50*/  ISETP.NE.AND.EX P0, PT, RZ, UR5, PT, P0 ;  /* 0x00000005ff007c0c */ /* 0x000fda000bf05300 */
[----:B------:R-:W-:Y:S05]  /*7e60*/  @!P0 EXIT ;  /* 0x000000000000894d */ /* 0x000fea0003800000 */
[----:B------:R-:W-:Y:S05]  /*7e70*/  BRA `(.L_x_131) ;  /* 0x0000000000087947 */ /* 0x000fea0003800000 */
.L_x_130:
[----:B------:R-:W-:-:S13]  /*7e80*/  FSETP.NEU.AND P0, PT, R35, RZ, PT ;  /* 0x000000ff2300720b */ /* 0x000fda0003f0d000 */
[----:B------:R-:W-:Y:S05]  /*7e90*/  @!P0 EXIT ;  /* 0x000000000000894d */ /* 0x000fea0003800000 */
.L_x_131:
[----:B------:R-:W-:Y:S05]  /*7ea0*/  BSYNC.RECONVERGENT B0 ;  /* 0x0000000000007941 */ /* 0x000fea0003800200 */
.L_x_128:
[----:B------:R-:W-:Y:S01]  /*7eb0*/  ULEA UR4, UR51, UR48, 0x3 ;  /* 0x0000003033047291 */ /* 0x000fe2000f8e18ff */
[----:B------:R-:W-:-:S04]  /*7ec0*/  DEPBAR.LE SB0, 0x0 ;  /* 0x000080000000791a */ /* 0x000fc80000000000 */
[----:B------:R-:W-:-:S04]  /*7ed0*/  UIADD3 UR4, UPT, UPT, UR4, 0x70, URZ ;  /* 0x0000007004047890 */ /* 0x000fc8000fffe0ff */
[----:B------:R-:W-:-:S09]  /*7ee0*/  UPRMT UR4, UR37, 0x654, UR4 ;  /* 0x0000065425047896 */ /* 0x000fd20008000004 */
[----:B------:R-:W-:Y:S01]  /*7ef0*/  SYNCS.ARRIVE.TRANS64.RED.A1T0 RZ, [UR4], RZ ;  /* 0x000000ffffff79a7 */ /* 0x000fe20008100404 */
[----:B------:R-:W-:Y:S05]  /*7f00*/  EXIT ;  /* 0x000000000000794d */ /* 0x000fea0003800000 */
.L_x_19:
[----:B--2---:R2:W1:Y:S02]  /*7f10*/  SYNCS.PHASECHK.TRANS64.TRYWAIT P0, [R3+URZ+0x110], R2 ;  /* 0x00011002030075a7 */ /* 0x00446400080011ff */
[----:B-1----:R-:W-:Y:S05]  /*7f20*/  @!P0 NANOSLEEP.SYNCS 0x989680 ;  /* 0x009896800000895d */ /* 0x002fea0003900000 */
[----:B------:R-:W1:Y:S02]  /*7f30*/  @!P0 SYNCS.PHASECHK.TRANS64 P0, [R3+URZ+0x110], R2 ;  /* 0x00011002030085a7 */ /* 0x000e6400080010ff */
[----:B-1----:R-:W-:Y:S05]  /*7f40*/  @!P0 BRA `(.L_x_19) ;  /* 0xfffffffc00f08947 */ /* 0x002fea000383ffff */
[----:B------:R-:W-:Y:S05]  /*7f50*/  BRA `(.L_x_132) ;  /* 0xffffff9400ac7947 */ /* 0x000fea000383ffff */
.L_x_22:
[----:B-1----:R-:W-:-:S07]  /*7f60*/  MOV R2, UR33 ;  /* 0x0000002100027c02 */ /* 0x002fce0008000f00 */
.L_x_133:
[----:B-1----:R1:W2:Y:S02]  /*7f70*/  SYNCS.PHASECHK.TRANS64.TRYWAIT P0, [R2+URZ+0x28], R5 ;  /* 0x00002805020075a7 */ /* 0x0022a400080011ff */
[----:B--2---:R-:W-:Y:S05]  /*7f80*/  @!P0 NANOSLEEP.SYNCS 0x989680 ;  /* 0x009896800000895d */ /* 0x004fea0003900000 */
[----:B------:R-:W2:Y:S02]  /*7f90*/  @!P0 SYNCS.PHASECHK.TRANS64 P0, [R2+URZ+0x28], R5 ;  /* 0x00002805020085a7 */ /* 0x000ea400080010ff */
[----:B--2---:R-:W-:Y:S05]  /*7fa0*/  @!P0 BRA `(.L_x_133) ;  /* 0xfffffffc00f08947 */ /* 0x004fea000383ffff */
[----:B------:R-:W-:Y:S05]  /*7fb0*/  BRA `(.L_x_21) ;  /* 0xffffff9400fc7947 */ /* 0x000fea000383ffff */
.L_x_28:
[----:B-1----:R-:W-:-:S07]  /*7fc0*/  MOV R2, UR17 ;  /* 0x0000001100027c02 */ /* 0x002fce0008000f00 */
.L_x_134:
[----:B-1----:R1:W2:Y:S02]  /*7fd0*/  SYNCS.PHASECHK.TRANS64.TRYWAIT P0, [R2+URZ+0x28], R5 ;  /* 0x00002805020075a7 */ /* 0x0022a400080011ff */
[----:B--2---:R-:W-:Y:S05]  /*7fe0*/  @!P0 NANOSLEEP.SYNCS 0x989680 ;  /* 0x009896800000895d */ /* 0x004fea0003900000 */
[----:B------:R-:W2:Y:S02]  /*7ff0*/  @!P0 SYNCS.PHASECHK.TRANS64 P0, [R2+URZ+0x28], R5 ;  /* 0x00002805020085a7 */ /* 0x000ea400080010ff */
[----:B--2---:R-:W-:Y:S05]  /*8000*/  @!P0 BRA `(.L_x_134) ;  /* 0xfffffffc00f08947 */ /* 0x004fea000383ffff */
[----:B------:R-:W-:Y:S05]  /*8010*/  BRA `(.L_x_27) ;  /* 0xffffff9800a47947 */ /* 0x000fea000383ffff */
.L_x_32:
[----:B-1----:R1:W2:Y:S02]  /*8020*/  SYNCS.PHASECHK.TRANS64.TRYWAIT P0, [R2+URZ+0xa0], R3 ;  /* 0x0000a003020075a7 */ /* 0x0022a400080011ff */
[----:B--2---:R-:W-:Y:S05]  /*8030*/  @!P0 NANOSLEEP.SYNCS 0x989680 ;  /* 0x009896800000895d */ /* 0x004fea0003900000 */
[----:B------:R-:W2:Y:S02]  /*8040*/  @!P0 SYNCS.PHASECHK.TRANS64 P0, [R2+URZ+0xa0], R3 ;  /* 0x0000a003020085a7 */ /* 0x000ea400080010ff */
[----:B--2---:R-:W-:Y:S05]  /*8050*/  @!P0 BRA `(.L_x_32) ;  /* 0xfffffffc00f08947 */ /* 0x004fea000383ffff */
[----:B------:R-:W-:Y:S05]  /*8060*/  BRA `(.L_x_135) ;  /* 0xffffff9c00347947 */ /* 0x000fea000383ffff */
.L_x_36:
[----:B----4-:R-:W-:-:S07]  /*8070*/  MOV R0, UR5 ;  /* 0x0000000500007c02 */ /* 0x010fce0008000f00 */
.L_x_136:
[----:B-1----:R1:W2:Y:S02]  /*8080*/  SYNCS.PHASECHK.TRANS64.TRYWAIT P0, [R0+URZ], R3 ;  /* 0x00000003000075a7 */ /* 0x0022a400080011ff */
[----:B--2---:R-:W-:Y:S05]  /*8090*/  @!P0 NANOSLEEP.SYNCS 0x989680 ;  /* 0x009896800000895d */ /* 0x004fea0003900000 */
[----:B------:R-:W2:Y:S02]  /*80a0*/  @!P0 SYNCS.PHASECHK.TRANS64 P0, [R0+URZ], R3 ;  /* 0x00000003000085a7 */ /* 0x000ea400080010ff */
[----:B--2---:R-:W-:Y:S05]  /*80b0*/  @!P0 BRA `(.L_x_136) ;  /* 0xfffffffc00f08947 */ /* 0x004fea000383ffff */
[----:B------:R-:W-:Y:S05]  /*80c0*/  BRA `(.L_x_137) ;  /* 0xffffffa000a47947 */ /* 0x000fea000383ffff */
.L_x_37:
[----:B----4-:R-:W-:-:S07]  /*80d0*/  MOV R0, UR5 ;  /* 0x0000000500007c02 */ /* 0x010fce0008000f00 */
.L_x_138:
[----:B-1----:R1:W2:Y:S02]  /*80e0*/  SYNCS.PHASECHK.TRANS64.TRYWAIT P0, [R0+URZ], R3 ;  /* 0x00000003000075a7 */ /* 0x0022a400080011ff */
[----:B--2---:R-:W-:Y:S05]  /*80f0*/  @!P0 NANOSLEEP.SYNCS 0x989680 ;  /* 0x009896800000895d */ /* 0x004fea0003900000 */
[----:B------:R-:W2:Y:S02]  /*8100*/  @!P0 SYNCS.PHASECHK.TRANS64 P0, [R0+URZ], R3 ;  /* 0x00000003000085a7 */ /* 0x000ea400080010ff */
[----:B--2---:R-:W-:Y:S05]  /*8110*/  @!P0 BRA `(.L_x_138) ;  /* 0xfffffffc00f08947 */ /* 0x004fea000383ffff */
[----:B------:R-:W-:Y:S05]  /*8120*/  BRA `(.L_x_139) ;  /* 0xffffffa000b07947 */ /* 0x000fea000383ffff */
.L_x_38:
[----:B----4-:R-:W-:-:S07]  /*8130*/  MOV R0, UR5 ;  /* 0x0000000500007c02 */ /* 0x010fce0008000f00 */
.L_x_140:
[----:B-1----:R1:W2:Y:S02]  /*8140*/  SYNCS.PHASECHK.TRANS64.TRYWAIT P0, [R0+URZ], R3 ;  /* 0x00000003000075a7 */ /* 0x0022a400080011ff */
[----:B--2---:R-:W-:Y:S05]  /*8150*/  @!P0 NANOSLEEP.SYNCS 0x989680 ;  /* 0x009896800000895d */ /* 0x004fea0003900000 */
[----:B------:R-:W2:Y:S02]  /*8160*/  @!P0 SYNCS.PHASECHK.TRANS64 P0, [R0+URZ], R3 ;  /* 0x00000003000085a7 */ /* 0x000ea400080010ff */
[----:B--2---:R-:W-:Y:S05]  /*8170*/  @!P0 BRA `(.L_x_140) ;  /* 0xfffffffc00f08947 */ /* 0x004fea000383ffff */
[----:B------:R-:W-:Y:S05]  /*8180*/  BRA `(.L_x_141) ;  /* 0xffffffa000bc7947 */ /* 0x000fea000383ffff */
.L_x_39:
[----:B----4-:R-:W-:-:S07]  /*8190*/  MOV R0, UR5 ;  /* 0x0000000500007c02 */ /* 0x010fce0008000f00 */
.L_x_142:
[----:B-1----:R1:W2:Y:S02]  /*81a0*/  SYNCS.PHASECHK.TRANS64.TRYWAIT P0, [R0+URZ], R3 ;  /* 0x00000003000075a7 */ /* 0x0022a400080011ff */
[----:B--2---:R-:W-:Y:S05]  /*81b0*/  @!P0 NANOSLEEP.SYNCS 0x989680 ;  /* 0x009896800000895d */ /* 0x004fea0003900000 */
[----:B------:R-:W2:Y:S02]  /*81c0*/  @!P0 SYNCS.PHASECHK.TRANS64 P0, [R0+URZ], R3 ;  /* 0x00000003000085a7 */ /* 0x000ea400080010ff */
[----:B--2---:R-:W-:Y:S05]  /*81d0*/  @!P0 BRA `(.L_x_142) ;  /* 0xfffffffc00f08947 */ /* 0x004fea000383ffff */
[----:B------:R-:W-:Y:S05]  /*81e0*/  BRA `(.L_x_143) ;  /* 0xffffffa000c87947 */ /* 0x000fea000383ffff */
.L_x_42:
[----:B-1----:R1:W2:Y:S02]  /*81f0*/  SYNCS.PHASECHK.TRANS64.TRYWAIT P0, [R0+URZ+0x100], R5 ;  /* 0x00010005000075a7 */ /* 0x0022a400080011ff */
[----:B--2---:R-:W-:Y:S05]  /*8200*/  @!P0 NANOSLEEP.SYNCS 0x989680 ;  /* 0x009896800000895d */ /* 0x004fea0003900000 */
[----:B------:R-:W2:Y:S02]  /*8210*/  @!P0 SYNCS.PHASECHK.TRANS64 P0, [R0+URZ+0x100], R5 ;  /* 0x00010005000085a7 */ /* 0x000ea400080010ff */
[----:B--2---:R-:W-:Y:S05]  /*8220*/  @!P0 BRA `(.L_x_42) ;  /* 0xfffffffc00f08947 */ /* 0x004fea000383ffff */
[----:B------:R-:W-:Y:S05]  /*8230*/  BRA `(.L_x_144) ;  /* 0xffffffa400247947 */ /* 0x000fea000383ffff */
.L_x_43:
[----:B------:R-:W-:-:S07]  /*8240*/  MOV R0, UR5 ;  /* 0x0000000500007c02 */ /* 0x000fce0008000f00 */
.L_x_145:
[----:B-1----:R1:W2:Y:S02]  /*8250*/  SYNCS.PHASECHK.TRANS64.TRYWAIT P0, [R0+URZ+0xb0], R5 ;  /* 0x0000b005000075a7 */ /* 0x0022a400080011ff */
[----:B--2---:R-:W-:Y:S05]  /*8260*/  @!P0 NANOSLEEP.SYNCS 0x989680 ;  /* 0x009896800000895d */ /* 0x004fea0003900000 */
[----:B------:R-:W2:Y:S02]  /*8270*/  @!P0 SYNCS.PHASECHK.TRANS64 P0, [R0+URZ+0xb0], R5 ;  /* 0x0000b005000085a7 */ /* 0x000ea400080010ff */
[----:B--2---:R-:W-:Y:S05]  /*8280*/  @!P0 BRA `(.L_x_145) ;  /* 0xfffffffc00f08947 */ /* 0x004fea000383ffff */
[----:B------:R-:W-:Y:S05]  /*8290*/  BRA `(.L_x_146) ;  /* 0xffffffa400347947 */ /* 0x000fea000383ffff */
.L_x_44:
[----:B-1----:R1:W2:Y:S02]  /*82a0*/  SYNCS.PHASECHK.TRANS64.TRYWAIT P1, [R0+URZ+0xa0], R5 ;  /* 0x0000a005000075a7 */ /* 0x0022a400080211ff */
[----:B--2---:R-:W-:Y:S05]  /*82b0*/  @!P1 NANOSLEEP.SYNCS 0x989680 ;  /* 0x009896800000995d */ /* 0x004fea0003900000 */
[----:B------:R-:W2:Y:S02]  /*82c0*/  @!P1 SYNCS.PHASECHK.TRANS64 P1, [R0+URZ+0xa0], R5 ;  /* 0x0000a005000095a7 */ /* 0x000ea400080210ff */
[----:B--2---:R-:W-:Y:S05]  /*82d0*/  @!P1 BRA `(.L_x_44) ;  /* 0xfffffffc00f09947 */ /* 0x004fea000383ffff */
[----:B------:R-:W-:Y:S05]  /*82e0*/  BRA `(.L_x_147) ;  /* 0xffffffa400647947 */ /* 0x000fea000383ffff */
.L_x_47:
[----:B------:R-:W-:-:S07]  /*82f0*/  MOV R0, UR5 ;  /* 0x0000000500007c02 */ /* 0x000fce0008000f00 */
.L_x_148:
[----:B-1----:R1:W2:Y:S02]  /*8300*/  SYNCS.PHASECHK.TRANS64.TRYWAIT P0, [R0+URZ+0xb0], R3 ;  /* 0x0000b003000075a7 */ /* 0x0022a400080011ff */
[----:B--2---:R-:W-:Y:S05]  /*8310*/  @!P0 NANOSLEEP.SYNCS 0x989680 ;  /* 0x009896800000895d */ /* 0x004fea0003900000 */
[----:B------:R-:W2:Y:S02]  /*8320*/  @!P0 SYNCS.PHASECHK.TRANS64 P0, [R0+URZ+0xb0], R3 ;  /* 0x0000b003000085a7 */ /* 0x000ea400080010ff */
[----:B--2---:R-:W-:Y:S05]  /*8330*/  @!P0 BRA `(.L_x_148) ;  /* 0xfffffffc00f08947 */ /* 0x004fea000383ffff */
[----:B------:R-:W-:Y:S05]  /*8340*/  BRA `(.L_x_46) ;  /* 0xffffffa400b87947 */ /* 0x000fea000383ffff */
.L_x_54:
[----:B-1----:R1:W2:Y:S02]  /*8350*/  SYNCS.PHASECHK.TRANS64.TRYWAIT P1, [R0+URZ+0xa0], R5 ;  /* 0x0000a005000075a7 */ /* 0x0022a400080211ff */
[----:B--2---:R-:W-:Y:S05]  /*8360*/  @!P1 NANOSLEEP.SYNCS 0x989680 ;  /* 0x009896800000995d */ /* 0x004fea0003900000 */
[----:B------:R-:W2:Y:S02]  /*8370*/  @!P1 SYNCS.PHASECHK.TRANS64 P1, [R0+URZ+0xa0], R5 ;  /* 0x0000a005000095a7 */ /* 0x000ea400080210ff */
[----:B--2---:R-:W-:Y:S05]  /*8380*/  @!P1 BRA `(.L_x_54) ;  /* 0xfffffffc00f09947 */ /* 0x004fea000383ffff */
[----:B------:R-:W-:Y:S05]  /*8390*/  BRA `(.L_x_149) ;  /* 0xffffffac00287947 */ /* 0x000fea000383ffff */
.L_x_55:
[----:B------:R-:W-:-:S07]  /*83a0*/  MOV R3, UR7 ;  /* 0x0000000700037c02 */ /* 0x000fce0008000f00 */
.L_x_150:
[----:B-1----:R1:W2:Y:S02]  /*83b0*/  SYNCS.PHASECHK.TRANS64.TRYWAIT P0, [R3+URZ+0xe0], R0 ;  /* 0x0000e000030075a7 */ /* 0x0022a400080011ff */
[----:B--2---:R-:W-:Y:S05]  /*83c0*/  @!P0 NANOSLEEP.SYNCS 0x989680 ;  /* 0x009896800000895d */ /* 0x004fea0003900000 */
[----:B------:R-:W2:Y:S02]  /*83d0*/  @!P0 SYNCS.PHASECHK.TRANS64 P0, [R3+URZ+0xe0], R0 ;  /* 0x0000e000030085a7 */ /* 0x000ea400080010ff */
[----:B--2---:R-:W-:Y:S05]  /*83e0*/  @!P0 BRA `(.L_x_150) ;  /* 0xfffffffc00f08947 */ /* 0x004fea000383ffff */
[----:B------:R-:W-:Y:S05]  /*83f0*/  BRA `(.L_x_151) ;  /* 0xffffffac00787947 */ /* 0x000fea000383ffff */
.L_x_58:
[----:B------:R-:W-:Y:S07]  /*8400*/  MOV R0, UR6 ;  /* 0x0000000600007c02 */ /* 0x000fee0008000f00 */
.L_x_152:
[----:B-1----:R1:W2:Y:S02]  /*8410*/  SYNCS.PHASECHK.TRANS64.TRYWAIT P0, [R0+URZ], R3 ;  /* 0x00000003000075a7 */ /* 0x0022a400080011ff */
[----:B--2---:R-:W-:Y:S05]  /*8420*/  @!P0 NANOSLEEP.SYNCS 0x989680 ;  /* 0x009896800000895d */ /* 0x004fea0003900000 */
[----:B------:R-:W2:Y:S02]  /*8430*/  @!P0 SYNCS.PHASECHK.TRANS64 P0, [R0+URZ], R3 ;  /* 0x00000003000085a7 */ /* 0x000ea400080010ff */
[----:B--2---:R-:W-:Y:S05]  /*8440*/  @!P0 BRA `(.L_x_152) ;  /* 0xfffffffc00f08947 */ /* 0x004fea000383ffff */
[----:B------:R-:W-:Y:S05]  /*8450*/  BRA `(.L_x_57) ;  /* 0xffffffac00947947 */ /* 0x000fea000383ffff */
.L_x_61:
[----:B------:R-:W-:-:S07]  /*8460*/  MOV R0, UR6 ;  /* 0x0000000600007c02 */ /* 0x000fce0008000f00 */
.L_x_153:
[----:B--2---:R2:W4:Y:S02]  /*8470*/  SYNCS.PHASECHK.TRANS64.TRYWAIT P0, [R0+URZ], R3 ;  /* 0x00000003000075a7 */ /* 0x00452400080011ff */
[----:B----4-:R-:W-:Y:S05]  /*8480*/  @!P0 NANOSLEEP.SYNCS 0x989680 ;  /* 0x009896800000895d */ /* 0x010fea0003900000 */
[----:B------:R-:W4:Y:S02]  /*8490*/  @!P0 SYNCS.PHASECHK.TRANS64 P0, [R0+URZ], R3 ;  /* 0x00000003000085a7 */ /* 0x000f2400080010ff */
[----:B----4-:R-:W-:Y:S05]  /*84a0*/  @!P0 BRA `(.L_x_153) ;  /* 0xfffffffc00f08947 */ /* 0x010fea000383ffff */
[----:B------:R-:W-:Y:S05]  /*84b0*/  BRA `(.L_x_154) ;  /* 0xffffffb000707947 */ /* 0x000fea000383ffff */
.L_x_62:
[----:B------:R-:W-:-:S07]  /*84c0*/  MOV R0, UR6 ;  /* 0x0000000600007c02 */ /* 0x000fce0008000f00 */
.L_x_155:
[----:B-1----:R1:W2:Y:S02]  /*84d0*/  SYNCS.PHASECHK.TRANS64.TRYWAIT P0, [R0+URZ], R3 ;  /* 0x00000003000075a7 */ /* 0x0022a400080011ff */
[----:B--2---:R-:W-:Y:S05]  /*84e0*/  @!P0 NANOSLEEP.SYNCS 0x989680 ;  /* 0x009896800000895d */ /* 0x004fea0003900000 */
[----:B------:R-:W2:Y:S02]  /*84f0*/  @!P0 SYNCS.PHASECHK.TRANS64 P0, [R0+URZ], R3 ;  /* 0x00000003000085a7 */ /* 0x000ea400080010ff */
[----:B--2---:R-:W-:Y:S05]  /*8500*/  @!P0 BRA `(.L_x_155) ;  /* 0xfffffffc00f08947 */ /* 0x004fea000383ffff */
[----:B------:R-:W-:Y:S05]  /*8510*/  BRA `(.L_x_156) ;  /* 0xffffffb0007c7947 */ /* 0x000fea000383ffff */
.L_x_63:
[----:B------:R-:W-:-:S07]  /*8520*/  MOV R0, UR6 ;  /* 0x0000000600007c02 */ /* 0x000fce0008000f00 */
.L_x_157:
[----:B-1----:R1:W2:Y:S02]  /*8530*/  SYNCS.PHASECHK.TRANS64.TRYWAIT P0, [R0+URZ], R3 ;  /* 0x00000003000075a7 */ /* 0x0022a400080011ff */
[----:B--2---:R-:W-:Y:S05]  /*8540*/  @!P0 NANOSLEEP.SYNCS 0x989680 ;  /* 0x009896800000895d */ /* 0x004fea0003900000 */
[----:B------:R-:W2:Y:S02]  /*8550*/  @!P0 SYNCS.PHASECHK.TRANS64 P0, [R0+URZ], R3 ;  /* 0x00000003000085a7 */ /* 0x000ea400080010ff */
[----:B--2---:R-:W-:Y:S05]  /*8560*/  @!P0 BRA `(.L_x_157) ;  /* 0xfffffffc00f08947 */ /* 0x004fea000383ffff */
[----:B------:R-:W-:Y:S05]  /*8570*/  BRA `(.L_x_158) ;  /* 0xffffffb000887947 */ /* 0x000fea000383ffff */
.L_x_64:
[----:B------:R-:W-:-:S07]  /*8580*/  MOV R0, UR7 ;  /* 0x0000000700007c02 */ /* 0x000fce0008000f00 */
.L_x_159:
[----:B-1----:R1:W2:Y:S02]  /*8590*/  SYNCS.PHASECHK.TRANS64.TRYWAIT P0, [R0+URZ], R3 ;  /* 0x00000003000075a7 */ /* 0x0022a400080011ff */
[----:B--2---:R-:W-:Y:S05]  /*85a0*/  @!P0 NANOSLEEP.SYNCS 0x989680 ;  /* 0x009896800000895d */ /* 0x004fea0003900000 */
[----:B------:R-:W2:Y:S02]  /*85b0*/  @!P0 SYNCS.PHASECHK.TRANS64 P0, [R0+URZ], R3 ;  /* 0x00000003000085a7 */ /* 0x000ea400080010ff */
[----:B--2---:R-:W-:Y:S05]  /*85c0*/  @!P0 BRA `(.L_x_159) ;  /* 0xfffffffc00f08947 */ /* 0x004fea000383ffff */
[----:B------:R-:W-:Y:S05]  /*85d0*/  BRA `(.L_x_160) ;  /* 0xffffffb000947947 */ /* 0x000fea000383ffff */
.L_x_69:
[----:B--2---:R2:W3:Y:S02]  /*85e0*/  SYNCS.PHASECHK.TRANS64.TRYWAIT P0, [R0+URZ+0xa0], R3 ;  /* 0x0000a003000075a7 */ /* 0x0044e400080011ff */
[----:B---3--:R-:W-:Y:S05]  /*85f0*/  @!P0 NANOSLEEP.SYNCS 0x989680 ;  /* 0x009896800000895d */ /* 0x008fea0003900000 */
[----:B------:R-:W3:Y:S02]  /*8600*/  @!P0 SYNCS.PHASECHK.TRANS64 P0, [R0+URZ+0xa0], R3 ;  /* 0x0000a003000085a7 */ /* 0x000ee400080010ff */
[----:B---3--:R-:W-:Y:S05]  /*8610*/  @!P0 BRA `(.L_x_69) ;  /* 0xfffffffc00f08947 */ /* 0x008fea000383ffff */
[----:B------:R-:W-:Y:S05]  /*8620*/  BRA `(.L_x_161) ;  /* 0xffffffb400a07947 */ /* 0x000fea000383ffff */
.L_x_72:
[----:B------:R-:W-:Y:S07]  /*8630*/  MOV R0, UR7 ;  /* 0x0000000700007c02 */ /* 0x000fee0008000f00 */
.L_x_162:
[----:B--2---:R2:W3:Y:S02]  /*8640*/  SYNCS.PHASECHK.TRANS64.TRYWAIT P0, [R0+URZ+0x98], R3 ;  /* 0x00009803000075a7 */ /* 0x0044e400080011ff */
[----:B---3--:R-:W-:Y:S05]  /*8650*/  @!P0 NANOSLEEP.SYNCS 0x989680 ;  /* 0x009896800000895d */ /* 0x008fea0003900000 */
[----:B------:R-:W3:Y:S02]  /*8660*/  @!P0 SYNCS.PHASECHK.TRANS64 P0, [R0+URZ+0x98], R3 ;  /* 0x00009803000085a7 */ /* 0x000ee400080010ff */
[----:B---3--:R-:W-:Y:S05]  /*8670*/  @!P0 BRA `(.L_x_162) ;  /* 0xfffffffc00f08947 */ /* 0x008fea000383ffff */
[----:B------:R-:W-:Y:S05]  /*8680*/  BRA `(.L_x_71) ;  /* 0xffffffb800807947 */ /* 0x000fea000383ffff */
.L_x_75:
[----:B------:R-:W-:Y:S07]  /*8690*/  MOV R3, UR7 ;  /* 0x0000000700037c02 */ /* 0x000fee0008000f00 */
.L_x_163:
[----:B-1----:R1:W2:Y:S02]  /*86a0*/  SYNCS.PHASECHK.TRANS64.TRYWAIT P0, [R3+URZ+0x70], R12 ;  /* 0x0000700c030075a7 */ /* 0x0022a400080011ff */
[----:B--2---:R-:W-:Y:S05]  /*86b0*/  @!P0 NANOSLEEP.SYNCS 0x989680 ;  /* 0x009896800000895d */ /* 0x004fea0003900000 */
[----:B------:R-:W2:Y:S02]  /*86c0*/  @!P0 SYNCS.PHASECHK.TRANS64 P0, [R3+URZ+0x70], R12 ;  /* 0x0000700c030085a7 */ /* 0x000ea400080010ff */
[----:B--2---:R-:W-:Y:S05]  /*86d0*/  @!P0 BRA `(.L_x_163) ;  /* 0xfffffffc00f08947 */ /* 0x004fea000383ffff */
[----:B------:R-:W-:Y:S05]  /*86e0*/  BRA `(.L_x_164) ;  /* 0xffffffb800f87947 */ /* 0x000fea000383ffff */
.L_x_76:
[----:B-1----:R-:W-:Y:S07]  /*86f0*/  MOV R3, UR7 ;  /* 0x0000000700037c02 */ /* 0x002fee0008000f00 */
.L_x_165:
[----:B-1----:R1:W2:Y:S02]  /*8700*/  SYNCS.PHASECHK.TRANS64.TRYWAIT P0, [R3+URZ+0x78], R12 ;  /* 0x0000780c030075a7 */ /* 0x0022a400080011ff */
[----:B--2---:R-:W-:Y:S05]  /*8710*/  @!P0 NANOSLEEP.SYNCS 0x989680 ;  /* 0x009896800000895d */ /* 0x004fea0003900000 */
[----:B------:R-:W2:Y:S02]  /*8720*/  @!P0 SYNCS.PHASECHK.TRANS64 P0, [R3+URZ+0x78], R12 ;  /* 0x0000780c030085a7 */ /* 0x000ea400080010ff */
[----:B--2---:R-:W-:Y:S05]  /*8730*/  @!P0 BRA `(.L_x_165) ;  /* 0xfffffffc00f08947 */ /* 0x004fea000383ffff */
[----:B------:R-:W-:Y:S05]  /*8740*/  BRA `(.L_x_166) ;  /* 0xffffffbc00347947 */ /* 0x000fea000383ffff */
.L_x_77:
[----:B-1----:R-:W-:Y:S07]  /*8750*/  MOV R3, UR7 ;  /* 0x0000000700037c02 */ /* 0x002fee0008000f00 */
.L_x_167:
[----:B-1----:R1:W2:Y:S02]  /*8760*/  SYNCS.PHASECHK.TRANS64.TRYWAIT P0, [R3+URZ+0x80], R12 ;  /* 0x0000800c030075a7 */ /* 0x0022a400080011ff */
[----:B--2---:R-:W-:Y:S05]  /*8770*/  @!P0 NANOSLEEP.SYNCS 0x989680 ;  /* 0x009896800000895d */ /* 0x004fea0003900000 */
[----:B------:R-:W2:Y:S02]  /*8780*/  @!P0 SYNCS.PHASECHK.TRANS64 P0, [R3+URZ+0x80], R12 ;  /* 0x0000800c030085a7 */ /* 0x000ea400080010ff */
[----:B--2---:R-:W-:Y:S05]  /*8790*/  @!P0 BRA `(.L_x_167) ;  /* 0xfffffffc00f08947 */ /* 0x004fea000383ffff */
[----:B------:R-:W-:Y:S05]  /*87a0*/  BRA `(.L_x_168) ;  /* 0xffffffbc007c7947 */ /* 0x000fea000383ffff */
.L_x_78:
[----:B------:R-:W-:Y:S07]  /*87b0*/  MOV R3, UR7 ;  /* 0x0000000700037c02 */ /* 0x000fee0008000f00 */
.L_x_169:
[----:B-1----:R1:W2:Y:S02]  /*87c0*/  SYNCS.PHASECHK.TRANS64.TRYWAIT P0, [R3+URZ+0x88], R12 ;  /* 0x0000880c030075a7 */ /* 0x0022a400080011ff */
[----:B--2---:R-:W-:Y:S05]  /*87d0*/  @!P0 NANOSLEEP.SYNCS 0x989680 ;  /* 0x009896800000895d */ /* 0x004fea0003900000 */
[----:B------:R-:W2:Y:S02]  /*87e0*/  @!P0 SYNCS.PHASECHK.TRANS64 P0, [R3+URZ+0x88], R12 ;  /* 0x0000880c030085a7 */ /* 0x000ea400080010ff */
[----:B--2---:R-:W-:Y:S05]  /*87f0*/  @!P0 BRA `(.L_x_169) ;  /* 0xfffffffc00f08947 */ /* 0x004fea000383ffff */
[----:B------:R-:W-:Y:S05]  /*8800*/  BRA `(.L_x_170) ;  /* 0xffffffc000047947 */ /* 0x000fea000383ffff */
.L_x_80:
[----:B------:R-:W-:-:S07]  /*8810*/  MOV R0, UR7 ;  /* 0x0000000700007c02 */ /* 0x000fce0008000f00 */
.L_x_171:
[----:B-1----:R1:W3:Y:S02]  /*8820*/  SYNCS.PHASECHK.TRANS64.TRYWAIT P0, [R0+URZ+0x70], R3 ;  /* 0x00007003000075a7 */ /* 0x0022e400080011ff */
[----:B---3--:R-:W-:Y:S05]  /*8830*/  @!P0 NANOSLEEP.SYNCS 0x989680 ;  /* 0x009896800000895d */ /* 0x008fea0003900000 */
[----:B------:R-:W3:Y:S02]  /*8840*/  @!P0 SYNCS.PHASECHK.TRANS64 P0, [R0+URZ+0x70], R3 ;  /* 0x00007003000085a7 */ /* 0x000ee400080010ff */
[----:B---3--:R-:W-:Y:S05]  /*8850*/  @!P0 BRA `(.L_x_171) ;  /* 0xfffffffc00f08947 */ /* 0x008fea000383ffff */
[----:B------:R-:W-:Y:S05]  /*8860*/  BRA `(.L_x_172) ;  /* 0xffffffc000747947 */ /* 0x000fea000383ffff */
.L_x_81:
[----:B-1----:R-:W-:-:S07]  /*8870*/  MOV R0, UR7 ;  /* 0x0000000700007c02 */ /* 0x002fce0008000f00 */
.L_x_173:
[----:B-1----:R1:W3:Y:S02]  /*8880*/  SYNCS.PHASECHK.TRANS64.TRYWAIT P0, [R0+URZ+0x78], R3 ;  /* 0x00007803000075a7 */ /* 0x0022e400080011ff */
[----:B---3--:R-:W-:Y:S05]  /*8890*/  @!P0 NANOSLEEP.SYNCS 0x989680 ;  /* 0x009896800000895d */ /* 0x008fea0003900000 */
[----:B------:R-:W3:Y:S02]  /*88a0*/  @!P0 SYNCS.PHASECHK.TRANS64 P0, [R0+URZ+0x78], R3 ;  /* 0x00007803000085a7 */ /* 0x000ee400080010ff */
[----:B---3--:R-:W-:Y:S05]  /*88b0*/  @!P0 BRA `(.L_x_173) ;  /* 0xfffffffc00f08947 */ /* 0x008fea000383ffff */
[----:B------:R-:W-:Y:S05]  /*88c0*/  BRA `(.L_x_174) ;  /* 0xffffffc000647947 */ /* 0x000fea000383ffff */
.L_x_82:
[----:B-1----:R-:W-:-:S07]  /*88d0*/  MOV R0, UR7 ;  /* 0x0000000700007c02 */ /* 0x002fce0008000f00 */
.L_x_175:
[----:B-1----:R1:W3:Y:S02]  /*88e0*/  SYNCS.PHASECHK.TRANS64.TRYWAIT P0, [R0+URZ+0x80], R3 ;  /* 0x00008003000075a7 */ /* 0x0022e400080011ff */
[----:B---3--:R-:W-:Y:S05]  /*88f0*/  @!P0 NANOSLEEP.SYNCS 0x989680 ;  /* 0x009896800000895d */ /* 0x008fea0003900000 */
[----:B------:R-:W3:Y:S02]  /*8900*/  @!P0 SYNCS.PHASECHK.TRANS64 P0, [R0+URZ+0x80], R3 ;  /* 0x00008003000085a7 */ /* 0x000ee400080010ff */
[----:B---3--:R-:W-:Y:S05]  /*8910*/  @!P0 BRA `(.L_x_175) ;  /* 0xfffffffc00f08947 */ /* 0x008fea000383ffff */
[----:B------:R-:W-:Y:S05]  /*8920*/  BRA `(.L_x_176) ;  /* 0xffffffc000547947 */ /* 0x000fea000383ffff */
.L_x_84:
[----:B--2---:R2:W4:Y:S02]  /*8930*/  SYNCS.PHASECHK.TRANS64.TRYWAIT P0, [R0+URZ+0xa0], R3 ;  /* 0x0000a003000075a7 */ /* 0x00452400080011ff */
[----:B----4-:R-:W-:Y:S05]  /*8940*/  @!P0 NANOSLEEP.SYNCS 0x989680 ;  /* 0x009896800000895d */ /* 0x010fea0003900000 */
[----:B------:R-:W4:Y:S02]  /*8950*/  @!P0 SYNCS.PHASECHK.TRANS64 P0, [R0+URZ+0xa0], R3 ;  /* 0x0000a003000085a7 */ /* 0x000f2400080010ff */
[----:B----4-:R-:W-:Y:S05]  /*8960*/  @!P0 BRA `(.L_x_84) ;  /* 0xfffffffc00f08947 */ /* 0x010fea000383ffff */
[----:B------:R-:W-:Y:S05]  /*8970*/  BRA `(.L_x_177) ;  /* 0xffffffc400287947 */ /* 0x000fea000383ffff */
.L_x_95:
[----:B-1----:R-:W-:Y:S04]  /*8980*/  MOV R2, UR48 ;  /* 0x0000003000027c02 */ /* 0x002fe80008000f00 */
[----:B------:R1:W3:Y:S03]  /*8990*/  SYNCS.PHASECHK.TRANS64.TRYWAIT P1, [R2+URZ+0x50], R3 ;  /* 0x00005003020075a7 */ /* 0x0002e600080211ff */
[----:B---3--:R-:W-:Y:S05]  /*89a0*/  @!P1 NANOSLEEP.SYNCS 0x989680 ;  /* 0x009896800000995d */ /* 0x008fea0003900000 */
[----:B------:R-:W3:Y:S02]  /*89b0*/  @!P1 SYNCS.PHASECHK.TRANS64 P1, [R2+URZ+0x50], R3 ;  /* 0x00005003020095a7 */ /* 0x000ee400080210ff */
[----:B---3--:R-:W-:Y:S05]  /*89c0*/  @!P1 BRA `(.L_x_95) ;  /* 0xfffffffc00ec9947 */ /* 0x008fea000383ffff */
[----:B------:R-:W-:Y:S05]  /*89d0*/  BRA `(.L_x_94) ;  /* 0xffffffd000347947 */ /* 0x000fea000383ffff */
.L_x_97:
[----:B-1----:R1:W4:Y:S02]  /*89e0*/  SYNCS.PHASECHK.TRANS64.TRYWAIT P0, [R79+URZ+0xc0], R0 ;  /* 0x0000c0004f0075a7 */ /* 0x00232400080011ff */
[----:B----4-:R-:W-:Y:S05]  /*89f0*/  @!P0 NANOSLEEP.SYNCS 0x989680 ;  /* 0x009896800000895d */ /* 0x010fea0003900000 */
[----:B------:R-:W4:Y:S02]  /*8a00*/  @!P0 SYNCS.PHASECHK.TRANS64 P0, [R79+URZ+0xc0], R0 ;  /* 0x0000c0004f0085a7 */ /* 0x000f2400080010ff */
[----:B----4-:R-:W-:Y:S05]  /*8a10*/  @!P0 BRA `(.L_x_97) ;  /* 0xfffffffc00f08947 */ /* 0x010fea000383ffff */
[----:B------:R-:W-:Y:S05]  /*8a20*/  BRA `(.L_x_96) ;  /* 0xffffffd000587947 */ /* 0x000fea000383ffff */
.L_x_106:
[----:B--2---:R2:W4:Y:S02]  /*8a30*/  SYNCS.PHASECHK.TRANS64.TRYWAIT P0, [R3+URZ+0x50], R0 ;  /* 0x00005000030075a7 */ /* 0x00452400080011ff */
[----:B----4-:R-:W-:Y:S05]  /*8a40*/  @!P0 NANOSLEEP.SYNCS 0x989680 ;  /* 0x009896800000895d */ /* 0x010fea0003900000 */
[----:B------:R-:W4:Y:S02]  /*8a50*/  @!P0 SYNCS.PHASECHK.TRANS64 P0, [R3+URZ+0x50], R0 ;  /* 0x00005000030085a7 */ /* 0x000f2400080010ff */
[----:B----4-:R-:W-:Y:S05]  /*8a60*/  @!P0 BRA `(.L_x_106) ;  /* 0xfffffffc00f08947 */ /* 0x010fea000383ffff */
[----:B------:R-:W-:Y:S05]  /*8a70*/  BRA `(.L_x_105) ;  /* 0xffffffd800447947 */ /* 0x000fea000383ffff */
.L_x_114:
[----:B--2---:R2:W4:Y:S02]  /*8a80*/  SYNCS.PHASECHK.TRANS64.TRYWAIT P0, [R83+URZ+0x50], R4 ;  /* 0x00005004530075a7 */ /* 0x00452400080011ff */
[----:B----4-:R-:W-:Y:S05]  /*8a90*/  @!P0 NANOSLEEP.SYNCS 0x989680 ;  /* 0x009896800000895d */ /* 0x010fea0003900000 */
[----:B------:R-:W4:Y:S02]  /*8aa0*/  @!P0 SYNCS.PHASECHK.TRANS64 P0, [R83+URZ+0x50], R4 ;  /* 0x00005004530085a7 */ /* 0x000f2400080010ff */
[----:B----4-:R-:W-:Y:S05]  /*8ab0*/  @!P0 BRA `(.L_x_114) ;  /* 0xfffffffc00f08947 */ /* 0x010fea000383ffff */
[----:B------:R-:W-:Y:S05]  /*8ac0*/  BRA `(.L_x_113) ;  /* 0xffffffe000507947 */ /* 0x000fea000383ffff */
.L_x_122:
[----:B--2---:R2:W4:Y:S02]  /*8ad0*/  SYNCS.PHASECHK.TRANS64.TRYWAIT P0, [R88+URZ+0x50], R3 ;  /* 0x00005003580075a7 */ /* 0x00452400080011ff */
[----:B----4-:R-:W-:Y:S05]  /*8ae0*/  @!P0 NANOSLEEP.SYNCS 0x989680 ;  /* 0x009896800000895d */ /* 0x010fea0003900000 */
[----:B------:R-:W4:Y:S02]  /*8af0*/  @!P0 SYNCS.PHASECHK.TRANS64 P0, [R88+URZ+0x50], R3 ;  /* 0x00005003580085a7 */ /* 0x000f2400080010ff */
[----:B----4-:R-:W-:Y:S05]  /*8b00*/  @!P0 BRA `(.L_x_122) ;  /* 0xfffffffc00f08947 */ /* 0x010fea000383ffff */
[----:B------:R-:W-:Y:S05]  /*8b10*/  BRA `(.L_x_121) ;  /* 0xffffffe8005c7947 */ /* 0x000fea000383ffff */
        .weak           $__internal_0_$__cuda_sm10x_tcgen05_guardrail_trap_col_being_dealloced_not_returned_by_alloc
        .type           $__internal_0_$__cuda_sm10x_tcgen05_guardrail_trap_col_being_dealloced_not_returned_by_alloc,@function
        .size           $__internal_0_$__cuda_sm10x_tcgen05_guardrail_trap_col_being_dealloced_not_returned_by_alloc,($__internal_1_$__cuda_sm10x_tcgen05_guardrail_trap_phase_invalid_during_alloc - $__internal_0_$__cuda_sm10x_tcgen05_guardrail_trap_col_being_dealloced_not_returned_by_alloc)
$__internal_0_$__cuda_sm10x_tcgen05_guardrail_trap_col_being_dealloced_not_returned_by_alloc:
[----:B------:R-:W-:Y:S05]  /*8b20*/  BPT.TRAP 0x1 ;  /* 0x000000040000795c */ /* 0x000fea0000300000 */
[----:B------:R-:W-:-:S04]  /*8b30*/  HFMA2 R3, -RZ, RZ, 0, 0 ;  /* 0x00000000ff037431 */ /* 0x000fc800000001ff */
[----:B------:R-:W-:Y:S05]  /*8b40*/  RET.REL.NODEC R2 `(_ZN7cutlass13device_kernelINS_4gemm6kernel13GemmUniversalIN4cute5tupleIJiiiiEEENS1_10collective13CollectiveMmaINS1_35MainloopSm100TmaUmmaWarpSpecializedILi5ELi2ELi4ENS5_IJNS4_1CILi1EEESB_SB_EEEEENS5_IJNSA_ILi64EEENSA_ILi128EEESE_EEENS_10bfloat16_tENS5_IJlSB_lEEESH_SI_NS4_8TiledMMAINS4_8MMA_AtomIJNS4_20SM100_MMA_F16BF16_SSISH_SH_fLi64ELi128ELNS4_4UMMA5MajorE0ELSN_0ELNSM_7ScaleInE0ELSO_0EEEEEENS4_6LayoutISC_NS5_IJNSA_ILi0EEESS_SS_EEEEENS5_IJNS4_10UnderscoreESV_SV_EEEEENS4_13SM90_TMA_LOADENS4_14ComposedLayoutINS4_7SwizzleILi3ELi4ELi3EEENS4_18smem_ptr_flag_bitsILi16EEENSR_INS5_IJNSA_ILi8EEESE_EEENS5_IJSE_SB_EEEEEEEvNS4_8identityESY_S18_vS19_EENS_8epilogue10collective18CollectiveEpilogueINS1B_23Sm100TmaWarpSpecializedILi4ELi2ELi16ELb1ELb0EEEJSG_NS5_IJNSR_ISE_SB_EENSR_INSA_ILi32EEESB_EEEEESH_SI_SH_SI_NS1B_6fusion15FusionCallbacksIS1F_NS1K_17LinearCombinationISH_fSH_fLNS_15FloatRoundStyleE2EEESG_S1J_JEEENS4_5SM1004TMEM4LOAD26SM100_TMEM_LOAD_16dp256b4xESY_NSZ_INS10_ILi2ELi4ELi3EEES13_NSR_INS5_IJS14_S1H_EEENS5_IJS1H_SB_EEEEEEENS4_17SM75_U32x4_LDSM_NENS4_14SM90_TMA_STOREES1Y_NS4_17SM90_U32x4_STSM_NENS4_39AutoVectorizingCopyWithAssumedAlignmentILi128EEEEEEvvEEEEvNT_6ParamsE) ;  /* 0xffffff74022c7950 */ /* 0x000fea0003c3ffff */
        .weak           $__internal_1_$__cuda_sm10x_tcgen05_guardrail_trap_phase_invalid_during_alloc
        .type           $__internal_1_$__cuda_sm10x_tcgen05_guardrail_trap_phase_invalid_during_alloc,@function
        .size           $__internal_1_$__cuda_sm10x_tcgen05_guardrail_trap_phase_invalid_during_alloc,($__internal_2_$__cuda_sm10x_tcgen05_guardrail_trap_unallocated_columns_being_dealloced - $__internal_1_$__cuda_sm10x_tcgen05_guardrail_trap_phase_invalid_during_alloc)
$__internal_1_$__cuda_sm10x_tcgen05_guardrail_trap_phase_invalid_during_alloc:
[----:B------:R-:W-:Y:S05]  /*8b50*/  BPT.TRAP 0x1 ;  /* 0x000000040000795c */ /* 0x000fea0000300000 */
[----:B------:R-:W-:-:S04]  /*8b60*/  MOV R3, 0x0 ;  /* 0x0000000000037802 */ /* 0x000fc80000000f00 */
[----:B------:R-:W-:Y:S05]  /*8b70*/  RET.REL.NODEC R2 `(_ZN7cutlass13device_kernelINS_4gemm6kernel13GemmUniversalIN4cute5tupleIJiiiiEEENS1_10collective13CollectiveMmaINS1_35MainloopSm100TmaUmmaWarpSpecializedILi5ELi2ELi4ENS5_IJNS4_1CILi1EEESB_SB_EEEEENS5_IJNSA_ILi64EEENSA_ILi128EEESE_EEENS_10bfloat16_tENS5_IJlSB_lEEESH_SI_NS4_8TiledMMAINS4_8MMA_AtomIJNS4_20SM100_MMA_F16BF16_SSISH_SH_fLi64ELi128ELNS4_4UMMA5MajorE0ELSN_0ELNSM_7ScaleInE0ELSO_0EEEEEENS4_6LayoutISC_NS5_IJNSA_ILi0EEESS_SS_EEEEENS5_IJNS4_10UnderscoreESV_SV_EEEEENS4_13SM90_TMA_LOADENS4_14ComposedLayoutINS4_7SwizzleILi3ELi4ELi3EEENS4_18smem_ptr_flag_bitsILi16EEENSR_INS5_IJNSA_ILi8EEESE_EEENS5_IJSE_SB_EEEEEEEvNS4_8identityESY_S18_vS19_EENS_8epilogue10collective18CollectiveEpilogueINS1B_23Sm100TmaWarpSpecializedILi4ELi2ELi16ELb1ELb0EEEJSG_NS5_IJNSR_ISE_SB_EENSR_INSA_ILi32EEESB_EEEEESH_SI_SH_SI_NS1B_6fusion15FusionCallbacksIS1F_NS1K_17LinearCombinationISH_fSH_fLNS_15FloatRoundStyleE2EEESG_S1J_JEEENS4_5SM1004TMEM4LOAD26SM100_TMEM_LOAD_16dp256b4xESY_NSZ_INS10_ILi2ELi4ELi3EEES13_NSR_INS5_IJS14_S1H_EEENS5_IJS1H_SB_EEEEEEENS4_17SM75_U32x4_LDSM_NENS4_14SM90_TMA_STOREES1Y_NS4_17SM90_U32x4_STSM_NENS4_39AutoVectorizingCopyWithAssumedAlignmentILi128EEEEEEvvEEEEvNT_6ParamsE) ;  /* 0xffffff7402207950 */ /* 0x000fea0003c3ffff */
        .weak           $__internal_2_$__cuda_sm10x_tcgen05_guardrail_trap_unallocated_columns_being_dealloced
        .type           $__internal_2_$__cuda_sm10x_tcgen05_guardrail_trap_unallocated_columns_being_dealloced,@function
        .size           $__internal_2_$__cuda_sm10x_tcgen05_guardrail_trap_unallocated_columns_being_dealloced,(.L_x_179 - $__internal_2_$__cuda_sm10x_tcgen05_guardrail_trap_unallocated_columns_being_dealloced)
$__internal_2_$__cuda_sm10x_tcgen05_guardrail_trap_unallocated_columns_being_dealloced:
[----:B------:R-:W-:Y:S05]  /*8b80*/  BPT.TRAP 0x1 ;  /* 0x000000040000795c */ /* 0x000fea0000300000 */
[----:B------:R-:W-:-:S04]  /*8b90*/  HFMA2 R3, -RZ, RZ, 0, 0 ;  /* 0x00000000ff037431 */ /* 0x000fc800000001ff */
[----:B------:R-:W-:Y:S05]  /*8ba0*/  RET.REL.NODEC R2 `(_ZN7cutlass13device_kernelINS_4gemm6kernel13GemmUniversalIN4cute5tupleIJiiiiEEENS1_10collective13CollectiveMmaINS1_35MainloopSm100TmaUmmaWarpSpecializedILi5ELi2ELi4ENS5_IJNS4_1CILi1EEESB_SB_EEEEENS5_IJNSA_ILi64EEENSA_ILi128EEESE_EEENS_10bfloat16_tENS5_IJlSB_lEEESH_SI_NS4_8TiledMMAINS4_8MMA_AtomIJNS4_20SM100_MMA_F16BF16_SSISH_SH_fLi64ELi128ELNS4_4UMMA5MajorE0ELSN_0ELNSM_7ScaleInE0ELSO_0EEEEEENS4_6LayoutISC_NS5_IJNSA_ILi0EEESS_SS_EEEEENS5_IJNS4_10UnderscoreESV_SV_EEEEENS4_13SM90_TMA_LOADENS4_14ComposedLayoutINS4_7SwizzleILi3ELi4ELi3EEENS4_18smem_ptr_flag_bitsILi16EEENSR_INS5_IJNSA_ILi8EEESE_EEENS5_IJSE_SB_EEEEEEEvNS4_8identityESY_S18_vS19_EENS_8epilogue10collective18CollectiveEpilogueINS1B_23Sm100TmaWarpSpecializedILi4ELi2ELi16ELb1ELb0EEEJSG_NS5_IJNSR_ISE_SB_EENSR_INSA_ILi32EEESB_EEEEESH_SI_SH_SI_NS1B_6fusion15FusionCallbacksIS1F_NS1K_17LinearCombinationISH_fSH_fLNS_15FloatRoundStyleE2EEESG_S1J_JEEENS4_5SM1004TMEM4LOAD26SM100_TMEM_LOAD_16dp256b4xESY_NSZ_INS10_ILi2ELi4ELi3EEES13_NSR_INS5_IJS14_S1H_EEENS5_IJS1H_SB_EEEEEEENS4_17SM75_U32x4_LDSM_NENS4_14SM90_TMA_STOREES1Y_NS4_17SM90_U32x4_STSM_NENS4_39AutoVectorizingCopyWithAssumedAlignmentILi128EEEEEEvvEEEEvNT_6ParamsE) ;  /* 0xffffff7402147950 */ /* 0x000fea0003c3ffff */
.L_x_178:
[----:B------:R-:W-:-:S00]  /*8bb0*/  BRA `(.L_x_178) ;  /* 0xfffffffc00fc7947 */ /* 0x000fc0000383ffff */
[----:B------:R-:W-:-:S00]  /*8bc0*/  NOP ;  /* 0x0000000000007918 */ /* 0x000fc00000000000 */
        /* <DEDUP_REMOVED lines=11> */
.L_x_179:


//--------------------- .nv.global.init           --------------------------
	.section	.nv.global.init,"aw",@progbits
.nv.global.init:
	.type		$str$27,@object
	.size		$str$27,($str$28 - $str$27)
$str$27:
        /*0000*/ 	.byte	0x28, 0x61, 0x64, 0x64, 0x72, 0x65, 0x73, 0x73, 0x20, 0x26, 0x20, 0x6d, 0x61, 0x73, 0x6b, 0x29
        /*0010*/ 	.byte	0x20, 0x3d, 0x3d, 0x20, 0x30, 0x00
	.type		$str$28,@object
	.size		$str$28,($str$26 - $str$28)
$str$28:
        /*0016*/ 	.byte	0x2f, 0x74, 0x6d, 0x70, 0x2f, 0x63, 0x75, 0x74, 0x6c, 0x61, 0x73, 0x73, 0x5f, 0x73, 0x77, 0x65
        /*0026*/ 	.byte	0x65, 0x70, 0x5f, 0x73, 0x72, 0x63, 0x2f, 0x69, 0x6e, 0x63, 0x6c, 0x75, 0x64, 0x65, 0x2f, 0x63
        /*0036*/ 	.byte	0x75, 0x74, 0x65, 0x2f, 0x70, 0x6f, 0x69, 0x6e, 0x74, 0x65, 0x72, 0x5f, 0x66, 0x6c, 0x61, 0x67
        /*0046*/ 	.byte	0x67, 0x65, 0x64, 0x2e, 0x68, 0x70, 0x70, 0x00
	.type		$str$26,@object
	.size		$str$26,($str$25 - $str$26)
$str$26:
        /*004e*/ 	.byte	0x2f, 0x74, 0x6d, 0x70, 0x2f, 0x63, 0x75, 0x74, 0x6c, 0x61, 0x73, 0x73, 0x5f, 0x73, 0x77, 0x65
        /*005e*/ 	.byte	0x65, 0x70, 0x5f, 0x73, 0x72, 0x63, 0x2f, 0x69, 0x6e, 0x63, 0x6c, 0x75, 0x64, 0x65, 0x2f, 0x63
        /*006e*/ 	.byte	0x75, 0x74, 0x65, 0x2f, 0x61, 0x74, 0x6f, 0x6d, 0x2f, 0x63, 0x6f, 0x70, 0x79, 0x5f, 0x74, 0x72
        /*007e*/ 	.byte	0x61, 0x69, 0x74, 0x73, 0x5f, 0x73, 0x6d, 0x31, 0x30, 0x30, 0x2e, 0x68, 0x70, 0x70, 0x00
	.type		$str$25,@object
	.size		$str$25,(__unnamed_1 - $str$25)
$str$25:
        /*008d*/ 	.byte	0x28, 0x28, 0x75, 0x69, 0x6e, 0x74, 0x33, 0x32, 0x5f, 0x74, 0x28, 0x74, 0x68, 0x72, 0x65, 0x61
        /*009d*/ 	.byte	0x64, 0x49, 0x64, 0x78, 0x2e, 0x78, 0x29, 0x20, 0x2f, 0x20, 0x33, 0x32, 0x29, 0x20, 0x25, 0x20
        /*00ad*/ 	.byte	0x34, 0x29, 0x20, 0x3d, 0x3d, 0x20, 0x28, 0x28, 0x28, 0x74, 0x6d, 0x65, 0x6d, 0x5f, 0x61, 0x64
        /*00bd*/ 	.byte	0x64, 0x72, 0x20, 0x3e, 0x3e, 0x20, 0x31, 0x36, 0x29, 0x20, 0x2f, 0x20, 0x33, 0x32, 0x29, 0x20
        /*00cd*/ 	.byte	0x25, 0x20, 0x34, 0x29, 0x00
	.type		__unnamed_1,@object
	.size		__unnamed_1,(__unnamed_2 - __unnamed_1)
__unnamed_1:
        /*00d2*/ 	.byte	0x61, 0x75, 0x74, 0x6f, 0x20, 0x63, 0x75, 0x74, 0x65, 0x3a, 0x3a, 0x61, 0x73, 0x5f, 0x70, 0x6f
        /* <DEDUP_REMOVED lines=24> */
        /*0262*/ 	.byte	0x30, 0x34, 0x38, 0x3e, 0x3e, 0x3e, 0x3e, 0x5d, 0x00
	.type		__unnamed_2,@object
	.size		__unnamed_2,(.L_2 - __unnamed_2)
__unnamed_2:
        /* <DEDUP_REMOVED lines=45> */
        /*053b*/ 	.byte	0x3e, 0x3e, 0x3e, 0x5d, 0x00
.L_2:


//--------------------- .nv.shared._ZN7cutlass13device_kernelINS_4gemm6kernel13GemmUniversalIN4cute5tupleIJiiiiEEENS1_10collective13CollectiveMmaINS1_35MainloopSm100TmaUmmaWarpSpecializedILi5ELi2ELi4ENS5_IJNS4_1CILi1EEESB_SB_EEEEENS5_IJNSA_ILi64EEENSA_ILi128EEESE_EEENS_10bfloat16_tENS5_IJlSB_lEEESH_SI_NS4_8TiledMMAINS4_8MMA_AtomIJNS4_20SM100_MMA_F16BF16_SSISH_SH_fLi64ELi128ELNS4_4UMMA5MajorE0ELSN_0ELNSM_7ScaleInE0ELSO_0EEEEEENS4_6LayoutISC_NS5_IJNSA_ILi0EEESS_SS_EEEEENS5_IJNS4_10UnderscoreESV_SV_EEEEENS4_13SM90_TMA_LOADENS4_14ComposedLayoutINS4_7SwizzleILi3ELi4ELi3EEENS4_18smem_ptr_flag_bitsILi16EEENSR_INS5_IJNSA_ILi8EEESE_EEENS5_IJSE_SB_EEEEEEEvNS4_8identityESY_S18_vS19_EENS_8epilogue10collective18CollectiveEpilogueINS1B_23Sm100TmaWarpSpecializedILi4ELi2ELi16ELb1ELb0EEEJSG_NS5_IJNSR_ISE_SB_EENSR_INSA_ILi32EEESB_EEEEESH_SI_SH_SI_NS1B_6fusion15FusionCallbacksIS1F_NS1K_17LinearCombinationISH_fSH_fLNS_15FloatRoundStyleE2EEESG_S1J_JEEENS4_5SM1004TMEM4LOAD26SM100_TMEM_LOAD_16dp256b4xESY_NSZ_INS10_ILi2ELi4ELi3EEES13_NSR_INS5_IJS14_S1H_EEENS5_IJS1H_SB_EEEEEEENS4_17SM75_U32x4_LDSM_NENS4_14SM90_TMA_STOREES1Y_NS4_17SM90_U32x4_STSM_NENS4_39AutoVectorizingCopyWithAssumedAlignmentILi128EEEEEEvvEEEEvNT_6ParamsE --------------------------
	.section	.nv.shared._ZN7cutlass13device_kernelINS_4gemm6kernel13GemmUniversalIN4cute5tupleIJiiiiEEENS1_10collective13CollectiveMmaINS1_35MainloopSm100TmaUmmaWarpSpecializedILi5ELi2ELi4ENS5_IJNS4_1CILi1EEESB_SB_EEEEENS5_IJNSA_ILi64EEENSA_ILi128EEESE_EEENS_10bfloat16_tENS5_IJlSB_lEEESH_SI_NS4_8TiledMMAINS4_8MMA_AtomIJNS4_20SM100_MMA_F16BF16_SSISH_SH_fLi64ELi128ELNS4_4UMMA5MajorE0ELSN_0ELNSM_7ScaleInE0ELSO_0EEEEEENS4_6LayoutISC_NS5_IJNSA_ILi0EEESS_SS_EEEEENS5_IJNS4_10UnderscoreESV_SV_EEEEENS4_13SM90_TMA_LOADENS4_14ComposedLayoutINS4_7SwizzleILi3ELi4ELi3EEENS4_18smem_ptr_flag_bitsILi16EEENSR_INS5_IJNSA_ILi8EEESE_EEENS5_IJSE_SB_EEEEEEEvNS4_8identityESY_S18_vS19_EENS_8epilogue10collective18CollectiveEpilogueINS1B_23Sm100TmaWarpSpecializedILi4ELi2ELi16ELb1ELb0EEEJSG_NS5_IJNSR_ISE_SB_EENSR_INSA_ILi32EEESB_EEEEESH_SI_SH_SI_NS1B_6fusion15FusionCallbacksIS1F_NS1K_17LinearCombinationISH_fSH_fLNS_15FloatRoundStyleE2EEESG_S1J_JEEENS4_5SM1004TMEM4LOAD26SM100_TMEM_LOAD_16dp256b4xESY_NSZ_INS10_ILi2ELi4ELi3EEES13_NSR_INS5_IJS14_S1H_EEENS5_IJS1H_SB_EEEEEEENS4_17SM75_U32x4_LDSM_NENS4_14SM90_TMA_STOREES1Y_NS4_17SM90_U32x4_STSM_NENS4_39AutoVectorizingCopyWithAssumedAlignmentILi128EEEEEEvvEEEEvNT_6ParamsE,"aw",@nobits
	.sectionflags	@""
	.align	16
	.zero		1024


//--------------------- .nv.shared.reserved.0     --------------------------
	.section	.nv.shared.reserved.0,"aw",@nobits
	.weak		__nv_reservedSMEM_offset_0_alias
	.size		__nv_reservedSMEM_offset_0_alias, 0, 64
	.other		__nv_reservedSMEM_offset_0_alias,@"STO_CUDA_RESERVED_SHARED STV_DEFAULT"
__nv_reservedSMEM_offset_0_alias:
	.zero		0
.nv.shared.reserved.0:
	.zero		64
	.weak		__nv_reservedSMEM_tcgen05_partition
	.type		__nv_reservedSMEM_tcgen05_partition,@object
	.size		__nv_reservedSMEM_tcgen05_partition,(.L_0 - __nv_reservedSMEM_tcgen05_partition)
__nv_reservedSMEM_tcgen05_partition:
	.zero		32
.L_0:


//--------------------- .nv.global                --------------------------
	.section	.nv.global,"aw",@nobits
.nv.global:
	.type		_ZN40_INTERNAL_bfb39794_4_k_cu_d6ed5f51_197484cute1_E,@object
	.size		_ZN40_INTERNAL_bfb39794_4_k_cu_d6ed5f51_197484cute1_E,(_ZN40_INTERNAL_bfb39794_4_k_cu_d6ed5f51_197484cuda3std3__45__cpo6cbeginE - _ZN40_INTERNAL_bfb39794_4_k_cu_d6ed5f51_197484cute1_E)
_ZN40_INTERNAL_bfb39794_4_k_cu_d6ed5f51_197484cute1_E:
	.zero		1
	.type		_ZN40_INTERNAL_bfb39794_4_k_cu_d6ed5f51_197484cuda3std3__45__cpo6cbeginE,@object
	.size		_ZN40_INTERNAL_bfb39794_4_k_cu_d6ed5f51_197484cuda3std3__45__cpo6cbeginE,(_ZN40_INTERNAL_bfb39794_4_k_cu_d6ed5f51_197484cuda3std3__48in_placeE - _ZN40_INTERNAL_bfb39794_4_k_cu_d6ed5f51_197484cuda3std3__45__cpo6cbeginE)
_ZN40_INTERNAL_bfb39794_4_k_cu_d6ed5f51_197484cuda3std3__45__cpo6cbeginE:
	.zero		1
	.type		_ZN40_INTERNAL_bfb39794_4_k_cu_d6ed5f51_197484cuda3std3__48in_placeE,@object
	.size		_ZN40_INTERNAL_bfb39794_4_k_cu_d6ed5f51_197484cuda3std3__48in_placeE,(_ZN40_INTERNAL_bfb39794_4_k_cu_d6ed5f51_197484cuda3std6ranges3__45__cpo9iter_moveE - _ZN40_INTERNAL_bfb39794_4_k_cu_d6ed5f51_197484cuda3std3__48in_placeE)
_ZN40_INTERNAL_bfb39794_4_k_cu_d6ed5f51_197484cuda3std3__48in_placeE:
	.zero		1
	.type		_ZN40_INTERNAL_bfb39794_4_k_cu_d6ed5f51_197484cuda3std6ranges3__45__cpo9iter_moveE,@object
	.size		_ZN40_INTERNAL_bfb39794_4_k_cu_d6ed5f51_197484cuda3std6ranges3__45__cpo9iter_moveE,(_ZN40_INTERNAL_bfb39794_4_k_cu_d6ed5f51_197484cuda3std3__45__cpo5beginE - _ZN40_INTERNAL_bfb39794_4_k_cu_d6ed5f51_197484cuda3std6ranges3__45__cpo9iter_moveE)
_ZN40_INTERNAL_bfb39794_4_k_cu_d6ed5f51_197484cuda3std6ranges3__45__cpo9iter_moveE:
	.zero		1
	.type		_ZN40_INTERNAL_bfb39794_4_k_cu_d6ed5f51_197484cuda3std3__45__cpo5beginE,@object
	.size		_ZN40_INTERNAL_bfb39794_4_k_cu_d6ed5f51_197484cuda3std3__45__cpo5beginE,(_ZN40_INTERNAL_bfb39794_4_k_cu_d6ed5f51_197484cuda3std3__442_GLOBAL__N__bfb39794_4_k_cu_d6ed5f51_197486ignoreE - _ZN40_INTERNAL_bfb39794_4_k_cu_d6ed5f51_197484cuda3std3__45__cpo5beginE)
_ZN40_INTERNAL_bfb39794_4_k_cu_d6ed5f51_197484cuda3std3__45__cpo5beginE:
	.zero		1
	.type		_ZN40_INTERNAL_bfb39794_4_k_cu_d6ed5f51_197484cuda3std3__442_GLOBAL__N__bfb39794_4_k_cu_d6ed5f51_197486ignoreE,@object
	.size		_ZN40_INTERNAL_bfb39794_4_k_cu_d6ed5f51_197484cuda3std3__442_GLOBAL__N__bfb39794_4_k_cu_d6ed5f51_197486ignoreE,(_ZN40_INTERNAL_bfb39794_4_k_cu_d6ed5f51_197484cute7productE - _ZN40_INTERNAL_bfb39794_4_k_cu_d6ed5f51_197484cuda3std3__442_GLOBAL__N__bfb39794_4_k_cu_d6ed5f51_197486ignoreE)
_ZN40_INTERNAL_bfb39794_4_k_cu_d6ed5f51_197484cuda3std3__442_GLOBAL__N__bfb39794_4_k_cu_d6ed5f51_197486ignoreE:
	.zero		1
	.type		_ZN40_INTERNAL_bfb39794_4_k_cu_d6ed5f51_197484cute7productE,@object
	.size		_ZN40_INTERNAL_bfb39794_4_k_cu_d6ed5f51_197484cute7productE,(_ZN40_INTERNAL_bfb39794_4_k_cu_d6ed5f51_197484cuda3std3__45__cpo3endE - _ZN40_INTERNAL_bfb39794_4_k_cu_d6ed5f51_197484cute7productE)
_ZN40_INTERNAL_bfb39794_4_k_cu_d6ed5f51_197484cute7productE:
	.zero		1
	.type		_ZN40_INTERNAL_bfb39794_4_k_cu_d6ed5f51_197484cuda3std3__45__cpo3endE,@object
	.size		_ZN40_INTERNAL_bfb39794_4_k_cu_d6ed5f51_197484cuda3std3__45__cpo3endE,(_ZN40_INTERNAL_bfb39794_4_k_cu_d6ed5f51_197484cuda3std3__419piecewise_constructE - _ZN40_INTERNAL_bfb39794_4_k_cu_d6ed5f51_197484cuda3std3__45__cpo3endE)
_ZN40_INTERNAL_bfb39794_4_k_cu_d6ed5f51_197484cuda3std3__45__cpo3endE:
	.zero		1
	.type		_ZN40_INTERNAL_bfb39794_4_k_cu_d6ed5f51_197484cuda3std3__419piecewise_constructE,@object
	.size		_ZN40_INTERNAL_bfb39794_4_k_cu_d6ed5f51_197484cuda3std3__419piecewise_constructE,(_ZN40_INTERNAL_bfb39794_4_k_cu_d6ed5f51_197484cuda3std3__45__cpo4cendE - _ZN40_INTERNAL_bfb39794_4_k_cu_d6ed5f51_197484cuda3std3__419piecewise_constructE)
_ZN40_INTERNAL_bfb39794_4_k_cu_d6ed5f51_197484cuda3std3__419piecewise_constructE:
	.zero		1
	.type		_ZN40_INTERNAL_bfb39794_4_k_cu_d6ed5f51_197484cuda3std3__45__cpo4cendE,@object
	.size		_ZN40_INTERNAL_bfb39794_4_k_cu_d6ed5f51_197484cuda3std3__45__cpo4cendE,(_ZN40_INTERNAL_bfb39794_4_k_cu_d6ed5f51_197484cuda3std6ranges3__45__cpo4swapE - _ZN40_INTERNAL_bfb39794_4_k_cu_d6ed5f51_197484cuda3std3__45__cpo4cendE)
_ZN40_INTERNAL_bfb39794_4_k_cu_d6ed5f51_197484cuda3std3__45__cpo4cendE:
	.zero		1
	.type		_ZN40_INTERNAL_bfb39794_4_k_cu_d6ed5f51_197484cuda3std6ranges3__45__cpo4swapE,@object
	.size		_ZN40_INTERNAL_bfb39794_4_k_cu_d6ed5f51_197484cuda3std6ranges3__45__cpo4swapE,(.L_10 - _ZN40_INTERNAL_bfb39794_4_k_cu_d6ed5f51_197484cuda3std6ranges3__45__cpo4swapE)
_ZN40_INTERNAL_bfb39794_4_k_cu_d6ed5f51_197484cuda3std6ranges3__45__cpo4swapE:
	.zero		1
.L_10:


//--------------------- .nv.constant0._ZN7cutlass13device_kernelINS_4gemm6kernel13GemmUniversalIN4cute5tupleIJiiiiEEENS1_10collective13CollectiveMmaINS1_35MainloopSm100TmaUmmaWarpSpecializedILi5ELi2ELi4ENS5_IJNS4_1CILi1EEESB_SB_EEEEENS5_IJNSA_ILi64EEENSA_ILi128EEESE_EEENS_10bfloat16_tENS5_IJlSB_lEEESH_SI_NS4_8TiledMMAINS4_8MMA_AtomIJNS4_20SM100_MMA_F16BF16_SSISH_SH_fLi64ELi128ELNS4_4UMMA5MajorE0ELSN_0ELNSM_7ScaleInE0ELSO_0EEEEEENS4_6LayoutISC_NS5_IJNSA_ILi0EEESS_SS_EEEEENS5_IJNS4_10UnderscoreESV_SV_EEEEENS4_13SM90_TMA_LOADENS4_14ComposedLayoutINS4_7SwizzleILi3ELi4ELi3EEENS4_18smem_ptr_flag_bitsILi16EEENSR_INS5_IJNSA_ILi8EEESE_EEENS5_IJSE_SB_EEEEEEEvNS4_8identityESY_S18_vS19_EENS_8epilogue10collective18CollectiveEpilogueINS1B_23Sm100TmaWarpSpecializedILi4ELi2ELi16ELb1ELb0EEEJSG_NS5_IJNSR_ISE_SB_EENSR_INSA_ILi32EEESB_EEEEESH_SI_SH_SI_NS1B_6fusion15FusionCallbacksIS1F_NS1K_17LinearCombinationISH_fSH_fLNS_15FloatRoundStyleE2EEESG_S1J_JEEENS4_5SM1004TMEM4LOAD26SM100_TMEM_LOAD_16dp256b4xESY_NSZ_INS10_ILi2ELi4ELi3EEES13_NSR_INS5_IJS14_S1H_EEENS5_IJS1H_SB_EEEEEEENS4_17SM75_U32x4_LDSM_NENS4_14SM90_TMA_STOREES1Y_NS4_17SM90_U32x4_STSM_NENS4_39AutoVectorizingCopyWithAssumedAlignmentILi128EEEEEEvvEEEEvNT_6ParamsE --------------------------
	.section	.nv.constant0._ZN7cutlass13device_kernelINS_4gemm6kernel13GemmUniversalIN4cute5tupleIJiiiiEEENS1_10collective13CollectiveMmaINS1_35MainloopSm100TmaUmmaWarpSpecializedILi5ELi2ELi4ENS5_IJNS4_1CILi1EEESB_SB_EEEEENS5_IJNSA_ILi64EEENSA_ILi128EEESE_EEENS_10bfloat16_tENS5_IJlSB_lEEESH_SI_NS4_8TiledMMAINS4_8MMA_AtomIJNS4_20SM100_MMA_F16BF16_SSISH_SH_fLi64ELi128ELNS4_4UMMA5MajorE0ELSN_0ELNSM_7ScaleInE0ELSO_0EEEEEENS4_6LayoutISC_NS5_IJNSA_ILi0EEESS_SS_EEEEENS5_IJNS4_10UnderscoreESV_SV_EEEEENS4_13SM90_TMA_LOADENS4_14ComposedLayoutINS4_7SwizzleILi3ELi4ELi3EEENS4_18smem_ptr_flag_bitsILi16EEENSR_INS5_IJNSA_ILi8EEESE_EEENS5_IJSE_SB_EEEEEEEvNS4_8identityESY_S18_vS19_EENS_8epilogue10collective18CollectiveEpilogueINS1B_23Sm100TmaWarpSpecializedILi4ELi2ELi16ELb1ELb0EEEJSG_NS5_IJNSR_ISE_SB_EENSR_INSA_ILi32EEESB_EEEEESH_SI_SH_SI_NS1B_6fusion15FusionCallbacksIS1F_NS1K_17LinearCombinationISH_fSH_fLNS_15FloatRoundStyleE2EEESG_S1J_JEEENS4_5SM1004TMEM4LOAD26SM100_TMEM_LOAD_16dp256b4xESY_NSZ_INS10_ILi2ELi4ELi3EEES13_NSR_INS5_IJS14_S1H_EEENS5_IJS1H_SB_EEEEEEENS4_17SM75_U32x4_LDSM_NENS4_14SM90_TMA_STOREES1Y_NS4_17SM90_U32x4_STSM_NENS4_39AutoVectorizingCopyWithAssumedAlignmentILi128EEEEEEvvEEEEvNT_6ParamsE,"a",@progbits
	.sectionflags	@""
	.align	4
.nv.constant0._ZN7cutlass13device_kernelINS_4gemm6kernel13GemmUniversalIN4cute5tupleIJiiiiEEENS1_10collective13CollectiveMmaINS1_35MainloopSm100TmaUmmaWarpSpecializedILi5ELi2ELi4ENS5_IJNS4_1CILi1EEESB_SB_EEEEENS5_IJNSA_ILi64EEENSA_ILi128EEESE_EEENS_10bfloat16_tENS5_IJlSB_lEEESH_SI_NS4_8TiledMMAINS4_8MMA_AtomIJNS4_20SM100_MMA_F16BF16_SSISH_SH_fLi64ELi128ELNS4_4UMMA5MajorE0ELSN_0ELNSM_7ScaleInE0ELSO_0EEEEEENS4_6LayoutISC_NS5_IJNSA_ILi0EEESS_SS_EEEEENS5_IJNS4_10UnderscoreESV_SV_EEEEENS4_13SM90_TMA_LOADENS4_14ComposedLayoutINS4_7SwizzleILi3ELi4ELi3EEENS4_18smem_ptr_flag_bitsILi16EEENSR_INS5_IJNSA_ILi8EEESE_EEENS5_IJSE_SB_EEEEEEEvNS4_8identityESY_S18_vS19_EENS_8epilogue10collective18CollectiveEpilogueINS1B_23Sm100TmaWarpSpecializedILi4ELi2ELi16ELb1ELb0EEEJSG_NS5_IJNSR_ISE_SB_EENSR_INSA_ILi32EEESB_EEEEESH_SI_SH_SI_NS1B_6fusion15FusionCallbacksIS1F_NS1K_17LinearCombinationISH_fSH_fLNS_15FloatRoundStyleE2EEESG_S1J_JEEENS4_5SM1004TMEM4LOAD26SM100_TMEM_LOAD_16dp256b4xESY_NSZ_INS10_ILi2ELi4ELi3EEES13_NSR_INS5_IJS14_S1H_EEENS5_IJS1H_SB_EEEEEEENS4_17SM75_U32x4_LDSM_NENS4_14SM90_TMA_STOREES1Y_NS4_17SM90_U32x4_STSM_NENS4_39AutoVectorizingCopyWithAssumedAlignmentILi128EEEEEEvvEEEEvNT_6ParamsE:
	.zero		2944


//--------------------- SYMBOLS --------------------------

	.type		.nv.reservedSmem.offset0,@object
	.size		.nv.reservedSmem.offset0,0x4
	.type		.nv.reservedSmem.cap,@object
	.size		.nv.reservedSmem.cap,0x4
	.type		__assertfail,@function
